	.target	sm_90a

	.elftype	@"ET_EXEC"


//--------------------- .note.nv.tkinfo           --------------------------
	.section	.note.nv.tkinfo,"",@"SHT_NOTE"
	.sectionflags	@"SHF_NOTE_NV_TKINFO"
	.tkinfo
        /*0018*/ 	.word	0x00000002
        /*0030*/ 	.string	""
        /*0030*/ 	.string	"ptxas"
        /*0030*/ 	.string	"Cuda compilation tools, release 13.0, V13.0.88"
        /*0030*/ 	.string	"Build cuda_13.0.r13.0/compiler.36424714_0"
        /*0030*/ 	.string	"-v  -suppress-debug-info  -lineinfo  -arch sm_90a "



//--------------------- .note.nv.cuinfo           --------------------------
	.section	.note.nv.cuinfo,"",@"SHT_NOTE"
	.sectionflags	@"SHF_NOTE_NV_CUINFO"
        /*0018*/ 	.short	0x0002
        /*001a*/ 	.short	0x005a
        /*001c*/ 	.short	0x0082
	.zero		2


//--------------------- .nv.info                  --------------------------
	.section	.nv.info,"",@"SHT_CUDA_INFO"
	.align	4


	//----- nvinfo : EIATTR_REGCOUNT
	.align		4
        /*0000*/ 	.byte	0x04, 0x2f
        /*0002*/ 	.short	(.L_1 - .L_0)
	.align		4
.L_0:
        /*0004*/ 	.word	index@(matmul_kernel)
        /*0008*/ 	.word	0x000000fe


	//----- nvinfo : EIATTR_FRAME_SIZE
	.align		4
.L_1:
        /*000c*/ 	.byte	0x04, 0x11
        /*000e*/ 	.short	(.L_3 - .L_2)
	.align		4
.L_2:
        /*0010*/ 	.word	index@(matmul_kernel)
        /*0014*/ 	.word	0x00000000


	//----- nvinfo : EIATTR_MIN_STACK_SIZE
	.align		4
.L_3:
        /*0018*/ 	.byte	0x04, 0x12
        /*001a*/ 	.short	(.L_5 - .L_4)
	.align		4
.L_4:
        /*001c*/ 	.word	index@(matmul_kernel)
        /*0020*/ 	.word	0x00000000
.L_5:


//--------------------- .nv.compat                --------------------------
	.section	.nv.compat,"",@"SHT_CUDA_COMPAT_INFO"
	.align	4
        /*0000*/ 	.byte	0x02, 0x09, 0x01, 0x00, 0x02, 0x02, 0x04, 0x00, 0x02, 0x05, 0x05, 0x00, 0x03, 0x07, 0x01, 0x01
        /*0010*/ 	.byte	0x02, 0x03, 0x00, 0x00, 0x02, 0x06, 0x01, 0x00, 0x04, 0x0b, 0x08, 0x00, 0x00, 0x00, 0x00, 0x00
        /*0020*/ 	.byte	0x00, 0x00, 0x00, 0x00


//--------------------- .nv.info.matmul_kernel    --------------------------
	.section	.nv.info.matmul_kernel,"",@"SHT_CUDA_INFO"
	.sectionflags	@""
	.align	4


	//----- nvinfo : EIATTR_CUDA_API_VERSION
	.align		4
        /*0000*/ 	.byte	0x04, 0x37
        /*0002*/ 	.short	(.L_7 - .L_6)
.L_6:
        /*0004*/ 	.word	0x00000082


	//----- nvinfo : EIATTR_KPARAM_INFO
	.align		4
.L_7:
        /*0008*/ 	.byte	0x04, 0x17
        /*000a*/ 	.short	(.L_9 - .L_8)
.L_8:
        /*000c*/ 	.word	0x00000000
        /*0010*/ 	.short	0x000d
        /*0012*/ 	.short	0x0048
        /*0014*/ 	.byte	0x00, 0xf4, 0x21, 0x00


	//----- nvinfo : EIATTR_KPARAM_INFO
	.align		4
.L_9:
        /*0018*/ 	.byte	0x04, 0x17
        /*001a*/ 	.short	(.L_11 - .L_10)
.L_10:
        /*001c*/ 	.word	0x00000000
        /*0020*/ 	.short	0x000c
        /*0022*/ 	.short	0x0040
        /*0024*/ 	.byte	0x00, 0xf4, 0x21, 0x00


	//----- nvinfo : EIATTR_KPARAM_INFO
	.align		4
.L_11:
        /*0028*/ 	.byte	0x04, 0x17
        /*002a*/ 	.short	(.L_13 - .L_12)
.L_12:
        /*002c*/ 	.word	0x00000000
        /*0030*/ 	.short	0x000b
        /*0032*/ 	.short	0x0038
        /*0034*/ 	.byte	0x00, 0xf0, 0x11, 0x00


	//----- nvinfo : EIATTR_KPARAM_INFO
	.align		4
.L_13:
        /*0038*/ 	.byte	0x04, 0x17
        /*003a*/ 	.short	(.L_15 - .L_14)
.L_14:
        /*003c*/ 	.word	0x00000000
        /*0040*/ 	.short	0x000a
        /*0042*/ 	.short	0x0034
        /*0044*/ 	.byte	0x00, 0xf0, 0x11, 0x00


	//----- nvinfo : EIATTR_KPARAM_INFO
	.align		4
.L_15:
        /*0048*/ 	.byte	0x04, 0x17
        /*004a*/ 	.short	(.L_17 - .L_16)
.L_16:
        /*004c*/ 	.word	0x00000000
        /*0050*/ 	.short	0x0009
        /*0052*/ 	.short	0x0030
        /*0054*/ 	.byte	0x00, 0xf0, 0x11, 0x00


	//----- nvinfo : EIATTR_KPARAM_INFO
	.align		4
.L_17:
        /*0058*/ 	.byte	0x04, 0x17
        /*005a*/ 	.short	(.L_19 - .L_18)
.L_18:
        /*005c*/ 	.word	0x00000000
        /*0060*/ 	.short	0x0008
        /*0062*/ 	.short	0x002c
        /*0064*/ 	.byte	0x00, 0xf0, 0x11, 0x00


	//----- nvinfo : EIATTR_KPARAM_INFO
	.align		4
.L_19:
        /*0068*/ 	.byte	0x04, 0x17
        /*006a*/ 	.short	(.L_21 - .L_20)
.L_20:
        /*006c*/ 	.word	0x00000000
        /*0070*/ 	.short	0x0007
        /*0072*/ 	.short	0x0028
        /*0074*/ 	.byte	0x00, 0xf0, 0x11, 0x00


	//----- nvinfo : EIATTR_KPARAM_INFO
	.align		4
.L_21:
        /*0078*/ 	.byte	0x04, 0x17
        /*007a*/ 	.short	(.L_23 - .L_22)
.L_22:
        /*007c*/ 	.word	0x00000000
        /*0080*/ 	.short	0x0006
        /*0082*/ 	.short	0x0024
        /*0084*/ 	.byte	0x00, 0xf0, 0x11, 0x00


	//----- nvinfo : EIATTR_KPARAM_INFO
	.align		4
.L_23:
        /*0088*/ 	.byte	0x04, 0x17
        /*008a*/ 	.short	(.L_25 - .L_24)
.L_24:
        /*008c*/ 	.word	0x00000000
        /*0090*/ 	.short	0x0005
        /*0092*/ 	.short	0x0020
        /*0094*/ 	.byte	0x00, 0xf0, 0x11, 0x00


	//----- nvinfo : EIATTR_KPARAM_INFO
	.align		4
.L_25:
        /*0098*/ 	.byte	0x04, 0x17
        /*009a*/ 	.short	(.L_27 - .L_26)
.L_26:
        /*009c*/ 	.word	0x00000000
        /*00a0*/ 	.short	0x0004
        /*00a2*/ 	.short	0x001c
        /*00a4*/ 	.byte	0x00, 0xf0, 0x11, 0x00


	//----- nvinfo : EIATTR_KPARAM_INFO
	.align		4
.L_27:
        /*00a8*/ 	.byte	0x04, 0x17
        /*00aa*/ 	.short	(.L_29 - .L_28)
.L_28:
        /*00ac*/ 	.word	0x00000000
        /*00b0*/ 	.short	0x0003
        /*00b2*/ 	.short	0x0018
        /*00b4*/ 	.byte	0x00, 0xf0, 0x11, 0x00


	//----- nvinfo : EIATTR_KPARAM_INFO
	.align		4
.L_29:
        /*00b8*/ 	.byte	0x04, 0x17
        /*00ba*/ 	.short	(.L_31 - .L_30)
.L_30:
        /*00bc*/ 	.word	0x00000000
        /*00c0*/ 	.short	0x0002
        /*00c2*/ 	.short	0x0010
        /*00c4*/ 	.byte	0x00, 0xf4, 0x21, 0x00


	//----- nvinfo : EIATTR_KPARAM_INFO
	.align		4
.L_31:
        /*00c8*/ 	.byte	0x04, 0x17
        /*00ca*/ 	.short	(.L_33 - .L_32)
.L_32:
        /*00cc*/ 	.word	0x00000000
        /*00d0*/ 	.short	0x0001
        /*00d2*/ 	.short	0x0008
        /*00d4*/ 	.byte	0x00, 0xf4, 0x21, 0x00


	//----- nvinfo : EIATTR_KPARAM_INFO
	.align		4
.L_33:
        /*00d8*/ 	.byte	0x04, 0x17
        /*00da*/ 	.short	(.L_35 - .L_34)
.L_34:
        /*00dc*/ 	.word	0x00000000
        /*00e0*/ 	.short	0x0000
        /*00e2*/ 	.short	0x0000
        /*00e4*/ 	.byte	0x00, 0xf4, 0x21, 0x00


	//----- nvinfo : EIATTR_EXPLICIT_CLUSTER
	.align		4
.L_35:
        /*00e8*/ 	.byte	0x01, 0x3e
	.zero		2


	//----- nvinfo : EIATTR_CTA_PER_CLUSTER
	.align		4
        /*00ec*/ 	.byte	0x04, 0x3d
        /*00ee*/ 	.short	(.L_37 - .L_36)
.L_36:
        /*00f0*/ 	.word	0x00000004
        /*00f4*/ 	.word	0x00000001
        /*00f8*/ 	.word	0x00000001


	//----- nvinfo : EIATTR_SPARSE_MMA_MASK
	.align		4
.L_37:
        /*00fc*/ 	.byte	0x03, 0x50
        /*00fe*/ 	.short	0x0000


	//----- nvinfo : EIATTR_MAXREG_COUNT
	.align		4
        /*0100*/ 	.byte	0x03, 0x1b
        /*0102*/ 	.short	0x00ff


	//----- nvinfo : EIATTR_NUM_BARRIERS
	.align		4
        /*0104*/ 	.byte	0x02, 0x4c
        /*0106*/ 	.byte	0x01
	.zero		1


	//----- nvinfo : EIATTR_MERCURY_ISA_VERSION
	.align		4
        /*0108*/ 	.byte	0x03, 0x5f
        /*010a*/ 	.short	0x0101


	//----- nvinfo : EIATTR_EXIT_INSTR_OFFSETS
	.align		4
        /*010c*/ 	.byte	0x04, 0x1c
        /*010e*/ 	.short	(.L_39 - .L_38)


	//   ....[0]....
.L_38:
        /*0110*/ 	.word	0x000050f0


	//   ....[1]....
        /*0114*/ 	.word	0x00005120


	//----- nvinfo : EIATTR_REQNTID
	.align		4
.L_39:
        /*0118*/ 	.byte	0x04, 0x10
        /*011a*/ 	.short	(.L_41 - .L_40)
.L_40:
        /*011c*/ 	.word	0x00000080
        /*0120*/ 	.word	0x00000001
        /*0124*/ 	.word	0x00000001


	//----- nvinfo : EIATTR_CBANK_PARAM_SIZE
	.align		4
.L_41:
        /*0128*/ 	.byte	0x03, 0x19
        /*012a*/ 	.short	0x0050


	//----- nvinfo : EIATTR_PARAM_CBANK
	.align		4
        /*012c*/ 	.byte	0x04, 0x0a
        /*012e*/ 	.short	(.L_43 - .L_42)
	.align		4
.L_42:
        /*0130*/ 	.word	index@(.nv.constant0.matmul_kernel)
        /*0134*/ 	.short	0x0210
        /*0136*/ 	.short	0x0050


	//----- nvinfo : EIATTR_SW_WAR
	.align		4
.L_43:
        /*0138*/ 	.byte	0x04, 0x36
        /*013a*/ 	.short	(.L_45 - .L_44)
.L_44:
        /*013c*/ 	.word	0x00000008
.L_45:


//--------------------- .nv.callgraph             --------------------------
	.section	.nv.callgraph,"",@"SHT_CUDA_CALLGRAPH"
	.align	4
	.sectionentsize	8
	.align		4
        /*0000*/ 	.word	0x00000000
	.align		4
        /*0004*/ 	.word	0xffffffff
	.align		4
        /*0008*/ 	.word	0x00000000
	.align		4
        /*000c*/ 	.word	0xfffffffe
	.align		4
        /*0010*/ 	.word	0x00000000
	.align		4
        /*0014*/ 	.word	0xfffffffd
	.align		4
        /*0018*/ 	.word	0x00000000
	.align		4
        /*001c*/ 	.word	0xfffffffc


//--------------------- .text.matmul_kernel       --------------------------
	.section	.text.matmul_kernel,"ax",@progbits
	.align	128
        .global         matmul_kernel
        .type           matmul_kernel,@function
        .size           matmul_kernel,(.L_x_3 - matmul_kernel)
        .other          matmul_kernel,@"STO_CUDA_ENTRY STV_DEFAULT"
matmul_kernel:
.text.matmul_kernel:
[----:B------:R-:W-:Y:S08]  /*0000*/  LDC R1, c[0x0][0x28] ;  /* 0x00000a00ff017b82 */ /* 0x000ff00000000800 */
[----:B------:R-:W0:Y:S01]  /*0010*/  LDC.64 R20, c[0x0][0x228] ;  /* 0x00008a00ff147b82 */ /* 0x000e220000000a00 */
[----:B------:R-:W1:Y:S01]  /*0020*/  S2R R147, SR_TID.X ;  /* 0x0000000000937919 */ /* 0x000e620000002100 */
[----:B------:R-:W-:Y:S01]  /*0030*/  ULDC.64 UR14, c[0x0][0x208] ;  /* 0x00008200000e7ab9 */ /* 0x000fe20000000a00 */
[----:B------:R-:W-:-:S02]  /*0040*/  CS2R R28, SRZ ;  /* 0x00000000001c7805 */ /* 0x000fc4000001ff00 */
[----:B------:R-:W-:Y:S02]  /*0050*/  CS2R R30, SRZ ;  /* 0x00000000001e7805 */ /* 0x000fe4000001ff00 */
[----:B------:R-:W-:Y:S02]  /*0060*/  CS2R R32, SRZ ;  /* 0x0000000000207805 */ /* 0x000fe4000001ff00 */
[----:B------:R-:W-:Y:S02]  /*0070*/  CS2R R34, SRZ ;  /* 0x0000000000227805 */ /* 0x000fe4000001ff00 */
[----:B------:R-:W-:Y:S01]  /*0080*/  CS2R R36, SRZ ;  /* 0x0000000000247805 */ /* 0x000fe2000001ff00 */
[----:B------:R-:W2:Y:S01]  /*0090*/  S2UR UR4, SR_CTAID.X ;  /* 0x00000000000479c3 */ /* 0x000ea20000002500 */
[----:B------:R-:W-:Y:S02]  /*00a0*/  CS2R R38, SRZ ;  /* 0x0000000000267805 */ /* 0x000fe4000001ff00 */
[----:B------:R-:W-:-:S02]  /*00b0*/  CS2R R40, SRZ ;  /* 0x0000000000287805 */ /* 0x000fc4000001ff00 */
[----:B------:R-:W-:Y:S02]  /*00c0*/  CS2R R42, SRZ ;  /* 0x00000000002a7805 */ /* 0x000fe4000001ff00 */
[----:B------:R-:W-:Y:S02]  /*00d0*/  CS2R R44, SRZ ;  /* 0x00000000002c7805 */ /* 0x000fe4000001ff00 */
[----:B------:R-:W-:Y:S02]  /*00e0*/  CS2R R46, SRZ ;  /* 0x00000000002e7805 */ /* 0x000fe4000001ff00 */
[----:B------:R-:W-:Y:S02]  /*00f0*/  CS2R R48, SRZ ;  /* 0x0000000000307805 */ /* 0x000fe4000001ff00 */
[----:B------:R-:W-:Y:S01]  /*0100*/  CS2R R50, SRZ ;  /* 0x0000000000327805 */ /* 0x000fe2000001ff00 */
[----:B------:R-:W3:Y:S01]  /*0110*/  LDC R118, c[0x0][0x230] ;  /* 0x00008c00ff767b82 */ /* 0x000ee20000000800 */
[----:B------:R-:W-:-:S02]  /*0120*/  CS2R R52, SRZ ;  /* 0x0000000000347805 */ /* 0x000fc4000001ff00 */
[----:B------:R-:W-:Y:S01]  /*0130*/  CS2R R54, SRZ ;  /* 0x0000000000367805 */ /* 0x000fe2000001ff00 */
[----:B0-----:R-:W-:-:S05]  /*0140*/  VIADD R0, R21, 0x7f ;  /* 0x0000007f15007836 */ /* 0x001fca0000000000 */
[----:B------:R-:W-:Y:S02]  /*0150*/  SHF.R.S32.HI R3, RZ, 0x1f, R0 ;  /* 0x0000001fff037819 */ /* 0x000fe40000011400 */
[----:B--2---:R-:W-:Y:S01]  /*0160*/  I2FP.F32.U32 R5, UR4 ;  /* 0x0000000400057c45 */ /* 0x004fe20008201000 */
[----:B------:R-:W-:Y:S01]  /*0170*/  ULDC UR4, c[0x0][0x150] ;  /* 0x0000540000047ab9 */ /* 0x000fe20000000800 */
[----:B------:R-:W-:Y:S02]  /*0180*/  LEA.HI R3, R3, R0, RZ, 0x7 ;  /* 0x0000000003037211 */ /* 0x000fe400078f38ff */
[----:B-1----:R-:W-:Y:S01]  /*0190*/  LOP3.LUT R109, R147, 0x7f, RZ, 0xc0, !PT ;  /* 0x0000007f936d7812 */ /* 0x002fe200078ec0ff */
[----:B------:R-:W-:Y:S01]  /*01a0*/  FMUL R5, R5, UR4 ;  /* 0x0000000405057c20 */ /* 0x000fe20008400000 */
[----:B------:R-:W-:Y:S01]  /*01b0*/  SHF.R.S32.HI R3, RZ, 0x7, R3 ;  /* 0x00000007ff037819 */ /* 0x000fe20000011403 */
[----:B---3--:R-:W-:-:S04]  /*01c0*/  VIADD R118, R118, 0x1f ;  /* 0x0000001f76767836 */ /* 0x008fc80000000000 */
[----:B------:R-:W-:Y:S01]  /*01d0*/  IMAD.SHL.U32 R4, R3, 0x8, RZ ;  /* 0x0000000803047824 */ /* 0x000fe200078e00ff */
[----:B------:R-:W0:Y:S04]  /*01e0*/  F2I.U32.TRUNC.NTZ R5, R5 ;  /* 0x0000000500057305 */ /* 0x000e28000020f000 */
[----:B------:R-:W-:-:S04]  /*01f0*/  IABS R7, R4 ;  /* 0x0000000400077213 */ /* 0x000fc80000000000 */
[----:B------:R-:W1:Y:S01]  /*0200*/  I2F.RP R0, R7 ;  /* 0x0000000700007306 */ /* 0x000e620000209400 */
[----:B0-----:R-:W-:-:S07]  /*0210*/  IABS R11, R5 ;  /* 0x00000005000b7213 */ /* 0x001fce0000000000 */
[----:B-1----:R-:W0:Y:S02]  /*0220*/  MUFU.RCP R0, R0 ;  /* 0x0000000000007308 */ /* 0x002e240000001000 */
[----:B0-----:R-:W-:Y:S01]  /*0230*/  VIADD R2, R0, 0xffffffe ;  /* 0x0ffffffe00027836 */ /* 0x001fe20000000000 */
[----:B------:R-:W-:-:S05]  /*0240*/  IABS R0, R4 ;  /* 0x0000000400007213 */ /* 0x000fca0000000000 */
[----:B------:R0:W1:Y:S01]  /*0250*/  F2I.FTZ.U32.TRUNC.NTZ R3, R2 ;  /* 0x0000000200037305 */ /* 0x000062000021f000 */
[----:B------:R-:W-:Y:S02]  /*0260*/  IMAD.MOV R0, RZ, RZ, -R0 ;  /* 0x000000ffff007224 */ /* 0x000fe400078e0a00 */
[----:B0-----:R-:W-:Y:S02]  /*0270*/  IMAD.MOV.U32 R2, RZ, RZ, RZ ;  /* 0x000000ffff027224 */ /* 0x001fe400078e00ff */
[----:B-1----:R-:W-:-:S04]  /*0280*/  IMAD.MOV R6, RZ, RZ, -R3 ;  /* 0x000000ffff067224 */ /* 0x002fc800078e0a03 */
[----:B------:R-:W-:-:S04]  /*0290*/  IMAD R9, R6, R7, RZ ;  /* 0x0000000706097224 */ /* 0x000fc800078e02ff */
[----:B------:R-:W-:-:S06]  /*02a0*/  IMAD.HI.U32 R2, R3, R9, R2 ;  /* 0x0000000903027227 */ /* 0x000fcc00078e0002 */
[----:B------:R-:W-:-:S04]  /*02b0*/  IMAD.HI.U32 R2, R2, R11, RZ ;  /* 0x0000000b02027227 */ /* 0x000fc800078e00ff */
[----:B------:R-:W-:-:S05]  /*02c0*/  IMAD R0, R2, R0, R11 ;  /* 0x0000000002007224 */ /* 0x000fca00078e020b */
[----:B------:R-:W-:-:S13]  /*02d0*/  ISETP.GT.U32.AND P1, PT, R7, R0, PT ;  /* 0x000000000700720c */ /* 0x000fda0003f24070 */
[----:B------:R-:W-:Y:S02]  /*02e0*/  @!P1 IMAD.IADD R0, R0, 0x1, -R7 ;  /* 0x0000000100009824 */ /* 0x000fe400078e0a07 */
[----:B------:R-:W-:Y:S01]  /*02f0*/  @!P1 VIADD R2, R2, 0x1 ;  /* 0x0000000102029836 */ /* 0x000fe20000000000 */
[----:B------:R-:W-:Y:S02]  /*0300*/  ISETP.NE.AND P1, PT, R4, RZ, PT ;  /* 0x000000ff0400720c */ /* 0x000fe40003f25270 */
[----:B------:R-:W-:Y:S02]  /*0310*/  ISETP.GE.U32.AND P0, PT, R0, R7, PT ;  /* 0x000000070000720c */ /* 0x000fe40003f06070 */
[----:B------:R-:W-:-:S04]  /*0320*/  LOP3.LUT R0, R5, R4, RZ, 0x3c, !PT ;  /* 0x0000000405007212 */ /* 0x000fc800078e3cff */
[----:B------:R-:W-:Y:S01]  /*0330*/  ISETP.GE.AND P2, PT, R0, RZ, PT ;  /* 0x000000ff0000720c */ /* 0x000fe20003f46270 */
[----:B------:R-:W-:-:S05]  /*0340*/  VIADD R0, R20, 0xff ;  /* 0x000000ff14007836 */ /* 0x000fca0000000000 */
[----:B------:R-:W-:Y:S01]  /*0350*/  SHF.R.S32.HI R3, RZ, 0x1f, R0 ;  /* 0x0000001fff037819 */ /* 0x000fe20000011400 */
[----:B------:R-:W-:-:S03]  /*0360*/  @P0 VIADD R2, R2, 0x1 ;  /* 0x0000000102020836 */ /* 0x000fc60000000000 */
[----:B------:R-:W-:-:S03]  /*0370*/  LEA.HI R3, R3, R0, RZ, 0x8 ;  /* 0x0000000003037211 */ /* 0x000fc600078f40ff */
[----:B------:R-:W-:Y:S01]  /*0380*/  @!P2 IMAD.MOV R2, RZ, RZ, -R2 ;  /* 0x000000ffff02a224 */ /* 0x000fe200078e0a02 */
[----:B------:R-:W-:-:S05]  /*0390*/  @!P1 LOP3.LUT R2, RZ, R4, RZ, 0x33, !PT ;  /* 0x00000004ff029212 */ /* 0x000fca00078e33ff */
[----:B------:R-:W-:Y:S02]  /*03a0*/  IMAD.SHL.U32 R6, R2, 0x8, RZ ;  /* 0x0000000802067824 */ /* 0x000fe400078e00ff */
[----:B------:R-:W-:-:S03]  /*03b0*/  IMAD.MOV R2, RZ, RZ, -R2 ;  /* 0x000000ffff027224 */ /* 0x000fc600078e0a02 */
[----:B------:R-:W-:Y:S01]  /*03c0*/  LEA.HI.SX32 R3, R3, -R6, 0x18 ;  /* 0x8000000603037211 */ /* 0x000fe200078fc2ff */
[----:B------:R-:W-:-:S03]  /*03d0*/  IMAD R4, R4, R2, R5 ;  /* 0x0000000204047224 */ /* 0x000fc600078e0205 */
[----:B------:R-:W-:Y:S02]  /*03e0*/  VIMNMX R11, R3, 0x8, PT ;  /* 0x00000008030b7848 */ /* 0x000fe40003fe0100 */
[----:B------:R-:W-:Y:S02]  /*03f0*/  IABS R9, R4 ;  /* 0x0000000400097213 */ /* 0x000fe40000000000 */
[----:B------:R-:W-:-:S04]  /*0400*/  IABS R7, R11 ;  /* 0x0000000b00077213 */ /* 0x000fc80000000000 */
[----:B------:R-:W0:Y:S08]  /*0410*/  I2F.RP R0, R7 ;  /* 0x0000000700007306 */ /* 0x000e300000209400 */
[----:B0-----:R-:W0:Y:S02]  /*0420*/  MUFU.RCP R0, R0 ;  /* 0x0000000000007308 */ /* 0x001e240000001000 */
[----:B0-----:R-:W-:-:S06]  /*0430*/  VIADD R3, R0, 0xffffffe ;  /* 0x0ffffffe00037836 */ /* 0x001fcc0000000000 */
[----:B------:R-:W0:Y:S02]  /*0440*/  F2I.FTZ.U32.TRUNC.NTZ R3, R3 ;  /* 0x0000000300037305 */ /* 0x000e24000021f000 */
[----:B0-----:R-:W-:-:S04]  /*0450*/  IMAD.MOV R8, RZ, RZ, -R3 ;  /* 0x000000ffff087224 */ /* 0x001fc800078e0a03 */
[----:B------:R-:W-:Y:S01]  /*0460*/  IMAD.MOV.U32 R2, RZ, RZ, R8 ;  /* 0x000000ffff027224 */ /* 0x000fe200078e0008 */
[----:B------:R-:W-:-:S03]  /*0470*/  IABS R8, R11 ;  /* 0x0000000b00087213 */ /* 0x000fc60000000000 */
[----:B------:R-:W-:Y:S02]  /*0480*/  IMAD R5, R2, R7, RZ ;  /* 0x0000000702057224 */ /* 0x000fe400078e02ff */
[----:B------:R-:W-:Y:S02]  /*0490*/  IMAD.MOV.U32 R2, RZ, RZ, RZ ;  /* 0x000000ffff027224 */ /* 0x000fe400078e00ff */
[----:B------:R-:W-:Y:S02]  /*04a0*/  IMAD.MOV R0, RZ, RZ, -R8 ;  /* 0x000000ffff007224 */ /* 0x000fe400078e0a08 */
[----:B------:R-:W-:Y:S02]  /*04b0*/  IMAD.HI.U32 R2, R3, R5, R2 ;  /* 0x0000000503027227 */ /* 0x000fe400078e0002 */
[----:B------:R-:W0:Y:S04]  /*04c0*/  S2R R5, SR_CgaCtaId ;  /* 0x0000000000057919 */ /* 0x000e280000008800 */
[----:B------:R-:W-:-:S04]  /*04d0*/  IMAD.HI.U32 R2, R2, R9, RZ ;  /* 0x0000000902027227 */ /* 0x000fc800078e00ff */
[----:B------:R-:W-:-:S05]  /*04e0*/  IMAD R0, R2, R0, R9 ;  /* 0x0000000002007224 */ /* 0x000fca00078e0209 */
[----:B------:R-:W-:-:S13]  /*04f0*/  ISETP.GT.U32.AND P1, PT, R7, R0, PT ;  /* 0x000000000700720c */ /* 0x000fda0003f24070 */
[----:B------:R-:W-:Y:S02]  /*0500*/  @!P1 IMAD.IADD R0, R0, 0x1, -R7 ;  /* 0x0000000100009824 */ /* 0x000fe400078e0a07 */
[----:B------:R-:W-:Y:S01]  /*0510*/  @!P1 VIADD R2, R2, 0x1 ;  /* 0x0000000102029836 */ /* 0x000fe20000000000 */
[----:B------:R-:W-:Y:S02]  /*0520*/  ISETP.NE.AND P1, PT, R11, RZ, PT ;  /* 0x000000ff0b00720c */ /* 0x000fe40003f25270 */
[----:B------:R-:W-:Y:S01]  /*0530*/  ISETP.GE.U32.AND P0, PT, R0, R7, PT ;  /* 0x000000070000720c */ /* 0x000fe20003f06070 */
[C---:B0-----:R-:W-:Y:S01]  /*0540*/  IMAD.SHL.U32 R108, R5.reuse, 0x40, RZ ;  /* 0x00000040056c7824 */ /* 0x041fe200078e00ff */
[----:B------:R-:W-:Y:S02]  /*0550*/  LOP3.LUT R0, R4, R11, RZ, 0x3c, !PT ;  /* 0x0000000b04007212 */ /* 0x000fe400078e3cff */
[----:B------:R-:W-:Y:S02]  /*0560*/  R2UR UR4, R5 ;  /* 0x00000000050472ca */ /* 0x000fe400000e0000 */
[----:B------:R-:W-:-:S02]  /*0570*/  ISETP.GE.AND P2, PT, R0, RZ, PT ;  /* 0x000000ff0000720c */ /* 0x000fc40003f46270 */
[----:B------:R-:W-:-:S05]  /*0580*/  LOP3.LUT R3, R108, 0x80, RZ, 0xc0, !PT ;  /* 0x000000806c037812 */ /* 0x000fca00078ec0ff */
[----:B------:R-:W-:Y:S01]  /*0590*/  @P0 VIADD R2, R2, 0x1 ;  /* 0x0000000102020836 */ /* 0x000fe20000000000 */
[----:B------:R-:W-:-:S05]  /*05a0*/  ISETP.GE.AND P0, PT, R118, 0x20, PT ;  /* 0x000000207600780c */ /* 0x000fca0003f06270 */
[----:B------:R-:W-:Y:S01]  /*05b0*/  @!P2 IMAD.MOV R2, RZ, RZ, -R2 ;  /* 0x000000ffff02a224 */ /* 0x000fe200078e0a02 */
[----:B------:R-:W-:-:S05]  /*05c0*/  @!P1 LOP3.LUT R2, RZ, R11, RZ, 0x33, !PT ;  /* 0x0000000bff029212 */ /* 0x000fca00078e33ff */
[----:B------:R-:W-:Y:S02]  /*05d0*/  IMAD.MOV R0, RZ, RZ, -R2 ;  /* 0x000000ffff007224 */ /* 0x000fe400078e0a02 */
[----:B------:R-:W-:Y:S02]  /*05e0*/  IMAD.SHL.U32 R111, R2, 0x80, RZ ;  /* 0x00000080026f7824 */ /* 0x000fe400078e00ff */
[----:B------:R-:W-:Y:S01]  /*05f0*/  IMAD R0, R11, R0, R4 ;  /* 0x000000000b007224 */ /* 0x000fe200078e0204 */
[----:B------:R-:W-:-:S03]  /*0600*/  MOV R4, 0x400 ;  /* 0x0000040000047802 */ /* 0x000fc60000000f00 */
[----:B------:R-:W-:Y:S01]  /*0610*/  IMAD.IADD R0, R6, 0x1, R0 ;  /* 0x0000000106007824 */ /* 0x000fe200078e0200 */
[----:B------:R-:W-:Y:S02]  /*0620*/  R2UR UR12, R4 ;  /* 0x00000000040c72ca */ /* 0x000fe400000e0000 */
[----:B------:R-:W-:Y:S02]  /*0630*/  CS2R R4, SRZ ;  /* 0x0000000000047805 */ /* 0x000fe4000001ff00 */
[----:B------:R-:W-:Y:S01]  /*0640*/  CS2R R6, SRZ ;  /* 0x0000000000067805 */ /* 0x000fe2000001ff00 */
[----:B------:R-:W-:-:S04]  /*0650*/  IMAD R0, R0, 0x100, R3 ;  /* 0x0000010000007824 */ /* 0x000fc800078e0203 */
[----:B------:R-:W-:-:S04]  /*0660*/  IMAD.IADD R109, R109, 0x1, R0 ;  /* 0x000000016d6d7824 */ /* 0x000fc800078e0200 */
[----:B------:R-:W-:Y:S01]  /*0670*/  ULEA UR12, UR4, UR12, 0x18 ;  /* 0x0000000c040c7291 */ /* 0x000fe2000f8ec03f */
[----:B------:R-:W-:Y:S11]  /*0680*/  @!P0 BRA `(.L_x_0) ;  /* 0x0000002c00548947 */ /* 0x000ff60003800000 */
[----:B------:R-:W-:Y:S01]  /*0690*/  IABS R13, R20 ;  /* 0x00000014000d7213 */ /* 0x000fe20000000000 */
[----:B------:R-:W-:Y:S01]  /*06a0*/  ULDC UR4, c[0x0][0x234] ;  /* 0x00008d0000047ab9 */ /* 0x000fe20000000800 */
[----:B------:R-:W-:Y:S01]  /*06b0*/  IABS R22, R21 ;  /* 0x0000001500167213 */ /* 0x000fe20000000000 */
[----:B------:R-:W-:Y:S01]  /*06c0*/  ULDC.64 UR16, c[0x0][0x210] ;  /* 0x0000840000107ab9 */ /* 0x000fe20000000a00 */
[----:B------:R-:W0:Y:S01]  /*06d0*/  I2F.RP R8, R13 ;  /* 0x0000000d00087306 */ /* 0x000e220000209400 */
[----:B------:R-:W-:Y:S01]  /*06e0*/  SHF.R.U32.HI R7, RZ, 0x5, R147 ;  /* 0x00000005ff077819 */ /* 0x000fe20000011693 */
[----:B------:R-:W1:Y:S01]  /*06f0*/  LDC R153, c[0x0][0x238] ;  /* 0x00008e00ff997b82 */ /* 0x000e620000000800 */
[----:B------:R-:W-:Y:S01]  /*0700*/  ISETP.GE.AND P6, PT, R109, RZ, PT ;  /* 0x000000ff6d00720c */ /* 0x000fe20003fc6270 */
[----:B------:R-:W-:Y:S01]  /*0710*/  ULDC UR7, c[0x0][0x230] ;  /* 0x00008c0000077ab9 */ /* 0x000fe20000000800 */
[----:B------:R-:W-:Y:S02]  /*0720*/  SGXT.U32 R7, R7, 0x2 ;  /* 0x000000020707781a */ /* 0x000fe40000000000 */
[----:B------:R-:W-:-:S02]  /*0730*/  CS2R R56, SRZ ;  /* 0x0000000000387805 */ /* 0x000fc4000001ff00 */
[----:B------:R-:W-:Y:S01]  /*0740*/  CS2R R58, SRZ ;  /* 0x00000000003a7805 */ /* 0x000fe2000001ff00 */
[----:B------:R-:W2:Y:S01]  /*0750*/  I2F.RP R6, R22 ;  /* 0x0000001600067306 */ /* 0x000ea20000209400 */
[----:B------:R-:W-:Y:S02]  /*0760*/  LOP3.LUT R0, R7, 0x40, R108, 0xf8, !PT ;  /* 0x0000004007007812 */ /* 0x000fe400078ef86c */
[----:B------:R-:W-:Y:S02]  /*0770*/  CS2R R60, SRZ ;  /* 0x00000000003c7805 */ /* 0x000fe4000001ff00 */
[----:B------:R-:W-:Y:S02]  /*0780*/  CS2R R62, SRZ ;  /* 0x00000000003e7805 */ /* 0x000fe4000001ff00 */
[----:B------:R-:W-:Y:S02]  /*0790*/  CS2R R64, SRZ ;  /* 0x0000000000407805 */ /* 0x000fe4000001ff00 */
[----:B------:R-:W-:-:S02]  /*07a0*/  LOP3.LUT R18, R111, R0, RZ, 0xfc, !PT ;  /* 0x000000006f127212 */ /* 0x000fc400078efcff */
[----:B------:R-:W-:Y:S02]  /*07b0*/  CS2R R66, SRZ ;  /* 0x0000000000427805 */ /* 0x000fe4000001ff00 */
[----:B------:R-:W-:Y:S01]  /*07c0*/  CS2R R68, SRZ ;  /* 0x0000000000447805 */ /* 0x000fe2000001ff00 */
[----:B0-----:R-:W0:Y:S01]  /*07d0*/  MUFU.RCP R8, R8 ;  /* 0x0000000800087308 */ /* 0x001e220000001000 */
[C---:B------:R-:W-:Y:S02]  /*07e0*/  LOP3.LUT R12, R18.reuse, 0x34, RZ, 0xfc, !PT ;  /* 0x00000034120c7812 */ /* 0x040fe400078efcff */
[----:B------:R-:W-:Y:S02]  /*07f0*/  CS2R R70, SRZ ;  /* 0x0000000000467805 */ /* 0x000fe4000001ff00 */
[----:B------:R-:W-:Y:S02]  /*0800*/  LOP3.LUT R26, R18, 0x1c, RZ, 0xfc, !PT ;  /* 0x0000001c121a7812 */ /* 0x000fe400078efcff */
[----:B------:R-:W-:-:S02]  /*0810*/  CS2R R72, SRZ ;  /* 0x0000000000487805 */ /* 0x000fc4000001ff00 */
[----:B------:R-:W-:Y:S02]  /*0820*/  IABS R11, R12 ;  /* 0x0000000c000b7213 */ /* 0x000fe40000000000 */
[----:B------:R-:W-:Y:S02]  /*0830*/  CS2R R74, SRZ ;  /* 0x00000000004a7805 */ /* 0x000fe4000001ff00 */
[----:B------:R-:W-:Y:S01]  /*0840*/  ISETP.GE.AND P1, PT, R12, RZ, PT ;  /* 0x000000ff0c00720c */ /* 0x000fe20003f26270 */
[----:B--2---:R-:W2:Y:S01]  /*0850*/  MUFU.RCP R6, R6 ;  /* 0x0000000600067308 */ /* 0x004ea20000001000 */
[C---:B------:R-:W-:Y:S01]  /*0860*/  LOP3.LUT R12, R18.reuse, 0x28, RZ, 0xfc, !PT ;  /* 0x00000028120c7812 */ /* 0x040fe200078efcff */
[C---:B-1----:R-:W-:Y:S01]  /*0870*/  IMAD.SHL.U32 R119, R153.reuse, 0x20, RZ ;  /* 0x0000002099777824 */ /* 0x042fe200078e00ff */
[C---:B------:R-:W-:Y:S01]  /*0880*/  LOP3.LUT R28, R18.reuse, 0x18, RZ, 0xfc, !PT ;  /* 0x00000018121c7812 */ /* 0x040fe200078efcff */
[C---:B------:R-:W-:Y:S01]  /*0890*/  IMAD R127, R153.reuse, 0x1f, RZ ;  /* 0x0000001f997f7824 */ /* 0x040fe200078e02ff */
[----:B------:R-:W-:Y:S01]  /*08a0*/  IABS R17, R26 ;  /* 0x0000001a00117213 */ /* 0x000fe20000000000 */
[C---:B------:R-:W-:Y:S01]  /*08b0*/  IMAD R121, R153.reuse, 0x1e, RZ ;  /* 0x0000001e99797824 */ /* 0x040fe200078e02ff */
[----:B------:R-:W-:Y:S01]  /*08c0*/  IABS R23, R28 ;  /* 0x0000001c00177213 */ /* 0x000fe20000000000 */
[C---:B------:R-:W-:Y:S01]  /*08d0*/  IMAD R123, R153.reuse, 0x1d, RZ ;  /* 0x0000001d997b7824 */ /* 0x040fe200078e02ff */
[----:B------:R-:W-:Y:S01]  /*08e0*/  LOP3.LUT R30, R18, 0x14, RZ, 0xfc, !PT ;  /* 0x00000014121e7812 */ /* 0x000fe200078efcff */
[----:B0-----:R-:W-:Y:S01]  /*08f0*/  VIADD R4, R8, 0xffffffe ;  /* 0x0ffffffe08047836 */ /* 0x001fe20000000000 */
[----:B------:R-:W-:Y:S01]  /*0900*/  LOP3.LUT R8, R18, 0x3c, RZ, 0xfc, !PT ;  /* 0x0000003c12087812 */ /* 0x000fe200078efcff */
[C---:B------:R-:W-:Y:S01]  /*0910*/  IMAD R125, R153.reuse, 0x1c, RZ ;  /* 0x0000001c997d7824 */ /* 0x040fe200078e02ff */
[----:B------:R-:W-:Y:S01]  /*0920*/  IABS R25, R30 ;  /* 0x0000001e00197213 */ /* 0x000fe20000000000 */
[----:B------:R0:W1:Y:S01]  /*0930*/  F2I.FTZ.U32.TRUNC.NTZ R5, R4 ;  /* 0x0000000400057305 */ /* 0x000062000021f000 */
[----:B------:R-:W-:Y:S01]  /*0940*/  ISETP.GE.AND P3, PT, R8, RZ, PT ;  /* 0x000000ff0800720c */ /* 0x000fe20003f66270 */
[C---:B------:R-:W-:Y:S01]  /*0950*/  IMAD R135, R153.reuse, 0x1b, RZ ;  /* 0x0000001b99877824 */ /* 0x040fe200078e02ff */
[----:B------:R-:W-:Y:S01]  /*0960*/  LOP3.LUT R31, R18, 0x10, RZ, 0xfc, !PT ;  /* 0x00000010121f7812 */ /* 0x000fe200078efcff */
[----:B--2---:R-:W-:Y:S01]  /*0970*/  VIADD R2, R6, 0xffffffe ;  /* 0x0ffffffe06027836 */ /* 0x004fe20000000000 */
[----:B------:R-:W-:Y:S01]  /*0980*/  IABS R6, R109 ;  /* 0x0000006d00067213 */ /* 0x000fe20000000000 */
[C---:B------:R-:W-:Y:S01]  /*0990*/  IMAD R129, R153.reuse, 0x1a, RZ ;  /* 0x0000001a99817824 */ /* 0x040fe200078e02ff */
[C---:B------:R-:W-:Y:S01]  /*09a0*/  LOP3.LUT R32, R18.reuse, 0xc, RZ, 0xfc, !PT ;  /* 0x0000000c12207812 */ /* 0x040fe200078efcff */
[----:B------:R2:W3:Y:S01]  /*09b0*/  F2I.FTZ.U32.TRUNC.NTZ R3, R2 ;  /* 0x0000000200037305 */ /* 0x0004e2000021f000 */
[----:B0-----:R-:W-:Y:S01]  /*09c0*/  IMAD.MOV.U32 R4, RZ, RZ, RZ ;  /* 0x000000ffff047224 */ /* 0x001fe200078e00ff */
[C---:B------:R-:W-:Y:S01]  /*09d0*/  LOP3.LUT R33, R18.reuse, 0x8, RZ, 0xfc, !PT ;  /* 0x0000000812217812 */ /* 0x040fe200078efcff */
[C---:B------:R-:W-:Y:S01]  /*09e0*/  IMAD R131, R153.reuse, 0x19, RZ ;  /* 0x0000001999837824 */ /* 0x040fe200078e02ff */
[----:B------:R-:W-:Y:S01]  /*09f0*/  LOP3.LUT R34, R18, 0x4, RZ, 0xfc, !PT ;  /* 0x0000000412227812 */ /* 0x000fe200078efcff */
[C---:B------:R-:W-:Y:S01]  /*0a00*/  IMAD R133, R153.reuse, 0x18, RZ ;  /* 0x0000001899857824 */ /* 0x040fe200078e02ff */
[----:B------:R-:W-:Y:S01]  /*0a10*/  IABS R29, R18 ;  /* 0x00000012001d7213 */ /* 0x000fe20000000000 */
[--C-:B-1----:R-:W-:Y:S01]  /*0a20*/  IMAD.MOV R10, RZ, RZ, -R5.reuse ;  /* 0x000000ffff0a7224 */ /* 0x102fe200078e0a05 */
[----:B------:R-:W-:Y:S01]  /*0a30*/  IABS R27, R34 ;  /* 0x00000022001b7213 */ /* 0x000fe20000000000 */
[----:B--2---:R-:W-:Y:S01]  /*0a40*/  IMAD.MOV.U32 R2, RZ, RZ, RZ ;  /* 0x000000ffff027224 */ /* 0x004fe200078e00ff */
[----:B------:R-:W-:Y:S01]  /*0a50*/  CS2R R76, SRZ ;  /* 0x00000000004c7805 */ /* 0x000fe2000001ff00 */
[----:B------:R-:W-:Y:S01]  /*0a60*/  IMAD R7, R10, R13, RZ ;  /* 0x0000000d0a077224 */ /* 0x000fe200078e02ff */
[----:B------:R-:W-:Y:S01]  /*0a70*/  LOP3.LUT R10, R18, 0x38, RZ, 0xfc, !PT ;  /* 0x00000038120a7812 */ /* 0x000fe200078efcff */
[----:B------:R-:W-:Y:S01]  /*0a80*/  IMAD R141, R153, 0x17, RZ ;  /* 0x00000017998d7824 */ /* 0x000fe200078e02ff */
[----:B------:R-:W-:Y:S01]  /*0a90*/  CS2R R78, SRZ ;  /* 0x00000000004e7805 */ /* 0x000fe2000001ff00 */
[----:B------:R-:W-:Y:S01]  /*0aa0*/  IMAD.HI.U32 R4, R5, R7, R4 ;  /* 0x0000000705047227 */ /* 0x000fe200078e0004 */
[----:B------:R-:W-:-:S02]  /*0ab0*/  IABS R9, R10 ;  /* 0x0000000a00097213 */ /* 0x000fc40000000000 */
[----:B------:R-:W-:Y:S02]  /*0ac0*/  CS2R R80, SRZ ;  /* 0x0000000000507805 */ /* 0x000fe4000001ff00 */
[----:B------:R-:W-:Y:S01]  /*0ad0*/  LOP3.LUT R7, R147, 0x40, RZ, 0xc0, !PT ;  /* 0x0000004093077812 */ /* 0x000fe200078ec0ff */
[--C-:B---3--:R-:W-:Y:S01]  /*0ae0*/  IMAD.MOV R0, RZ, RZ, -R3.reuse ;  /* 0x000000ffff007224 */ /* 0x108fe200078e0a03 */
[----:B------:R-:W-:Y:S01]  /*0af0*/  CS2R R82, SRZ ;  /* 0x0000000000527805 */ /* 0x000fe2000001ff00 */
[----:B------:R-:W-:Y:S01]  /*0b00*/  IMAD.HI.U32 R4, R4, R6, RZ ;  /* 0x0000000604047227 */ /* 0x000fe200078e00ff */
[----:B------:R-:W-:Y:S02]  /*0b10*/  CS2R R84, SRZ ;  /* 0x0000000000547805 */ /* 0x000fe4000001ff00 */
[----:B------:R-:W-:Y:S02]  /*0b20*/  CS2R R86, SRZ ;  /* 0x0000000000567805 */ /* 0x000fe4000001ff00 */
[----:B------:R-:W-:Y:S01]  /*0b30*/  CS2R R36, SRZ ;  /* 0x0000000000247805 */ /* 0x000fe2000001ff00 */
[----:B------:R-:W-:Y:S01]  /*0b40*/  IMAD.MOV R4, RZ, RZ, -R4 ;  /* 0x000000ffff047224 */ /* 0x000fe200078e0a04 */
[----:B------:R-:W-:Y:S01]  /*0b50*/  CS2R R38, SRZ ;  /* 0x0000000000267805 */ /* 0x000fe2000001ff00 */
[----:B------:R-:W-:Y:S01]  /*0b60*/  IMAD.MOV.U32 R5, RZ, RZ, R0 ;  /* 0x000000ffff057224 */ /* 0x000fe200078e0000 */
[----:B------:R-:W-:Y:S01]  /*0b70*/  IABS R0, R8 ;  /* 0x0000000800007213 */ /* 0x000fe20000000000 */
[----:B------:R-:W-:Y:S01]  /*0b80*/  IMAD R6, R13, R4, R6 ;  /* 0x000000040d067224 */ /* 0x000fe200078e0206 */
[----:B------:R-:W-:Y:S01]  /*0b90*/  CS2R R40, SRZ ;  /* 0x0000000000287805 */ /* 0x000fe2000001ff00 */
[----:B------:R-:W-:Y:S01]  /*0ba0*/  IMAD R5, R5, R22, RZ ;  /* 0x0000001605057224 */ /* 0x000fe200078e02ff */
[----:B------:R-:W-:Y:S01]  /*0bb0*/  CS2R R42, SRZ ;  /* 0x00000000002a7805 */ /* 0x000fe2000001ff00 */
[----:B------:R-:W-:Y:S01]  /*0bc0*/  IMAD R137, R153, 0x16, RZ ;  /* 0x0000001699897824 */ /* 0x000fe200078e02ff */
[----:B------:R-:W-:Y:S01]  /*0bd0*/  ISETP.GT.U32.AND P0, PT, R13, R6, PT ;  /* 0x000000060d00720c */ /* 0x000fe20003f04070 */
[----:B------:R-:W-:Y:S01]  /*0be0*/  IMAD.HI.U32 R2, R3, R5, R2 ;  /* 0x0000000503027227 */ /* 0x000fe200078e0002 */
[----:B------:R-:W-:-:S02]  /*0bf0*/  SHF.R.S32.HI R3, RZ, 0x1f, R118 ;  /* 0x0000001fff037819 */ /* 0x000fc40000011476 */
[----:B------:R-:W-:Y:S02]  /*0c00*/  CS2R R44, SRZ ;  /* 0x00000000002c7805 */ /* 0x000fe4000001ff00 */
[----:B------:R-:W-:Y:S01]  /*0c10*/  CS2R R46, SRZ ;  /* 0x00000000002e7805 */ /* 0x000fe2000001ff00 */
[----:B------:R-:W-:Y:S01]  /*0c20*/  IMAD.MOV.U32 R5, RZ, RZ, R0 ;  /* 0x000000ffff057224 */ /* 0x000fe200078e0000 */
[----:B------:R-:W-:Y:S01]  /*0c30*/  LEA.HI R118, R3, R118, RZ, 0x5 ;  /* 0x0000007603767211 */ /* 0x000fe200078f28ff */
[----:B------:R-:W-:Y:S01]  /*0c40*/  IMAD.SHL.U32 R3, R147, 0x2, RZ ;  /* 0x0000000293037824 */ /* 0x000fe200078e00ff */
[----:B------:R-:W-:Y:S01]  /*0c50*/  CS2R R48, SRZ ;  /* 0x0000000000307805 */ /* 0x000fe2000001ff00 */
[----:B------:R-:W-:Y:S01]  /*0c60*/  IMAD.HI.U32 R0, R2, R5, RZ ;  /* 0x0000000502007227 */ /* 0x000fe200078e00ff */
[----:B------:R-:W-:Y:S02]  /*0c70*/  CS2R R50, SRZ ;  /* 0x0000000000327805 */ /* 0x000fe4000001ff00 */
[----:B------:R-:W-:-:S02]  /*0c80*/  CS2R R52, SRZ ;  /* 0x0000000000347805 */ /* 0x000fc4000001ff00 */
[----:B------:R-:W-:Y:S01]  /*0c90*/  LOP3.LUT R112, R3, 0x7e, RZ, 0xc0, !PT ;  /* 0x0000007e03707812 */ /* 0x000fe200078ec0ff */
[----:B------:R-:W-:Y:S01]  /*0ca0*/  IMAD.MOV R0, RZ, RZ, -R0 ;  /* 0x000000ffff007224 */ /* 0x000fe200078e0a00 */
[----:B------:R-:W-:Y:S01]  /*0cb0*/  CS2R R54, SRZ ;  /* 0x0000000000367805 */ /* 0x000fe2000001ff00 */
[----:B------:R-:W-:Y:S01]  /*0cc0*/  @!P0 IMAD.IADD R6, R6, 0x1, -R13 ;  /* 0x0000000106068824 */ /* 0x000fe200078e0a0d */
[----:B------:R-:W-:Y:S01]  /*0cd0*/  ISETP.GE.AND P0, PT, R10, RZ, PT ;  /* 0x000000ff0a00720c */ /* 0x000fe20003f06270 */
[----:B------:R-:W-:Y:S01]  /*0ce0*/  IMAD R0, R22, R0, R5 ;  /* 0x0000000016007224 */ /* 0x000fe200078e0205 */
[----:B------:R-:W-:Y:S01]  /*0cf0*/  SHF.R.S32.HI R5, RZ, 0x6, R147 ;  /* 0x00000006ff057819 */ /* 0x000fe20000011493 */
[----:B------:R-:W-:Y:S01]  /*0d00*/  IMAD.HI.U32 R3, R2, R9, RZ ;  /* 0x0000000902037227 */ /* 0x000fe200078e00ff */
[----:B------:R-:W-:Y:S01]  /*0d10*/  ISETP.GT.U32.AND P4, PT, R13, R6, PT ;  /* 0x000000060d00720c */ /* 0x000fe20003f84070 */
[----:B------:R-:W-:Y:S01]  /*0d20*/  UMOV UR5, 0x7fffffdf ;  /* 0x7fffffdf00057882 */ /* 0x000fe20000000000 */
[----:B------:R-:W-:Y:S01]  /*0d30*/  ISETP.GT.U32.AND P2, PT, R22, R0, PT ;  /* 0x000000001600720c */ /* 0x000fe20003f44070 */
[----:B------:R-:W-:Y:S01]  /*0d40*/  IMAD.HI.U32 R4, R2, R11, RZ ;  /* 0x0000000b02047227 */ /* 0x000fe200078e00ff */
[----:B------:R-:W-:-:S02]  /*0d50*/  SGXT R5, R5, 0x1 ;  /* 0x000000010505781a */ /* 0x000fc40000000200 */
[----:B------:R-:W-:Y:S01]  /*0d60*/  LOP3.LUT R147, R147, 0x1f, RZ, 0xc0, !PT ;  /* 0x0000001f93937812 */ /* 0x000fe200078ec0ff */
[----:B------:R-:W-:Y:S01]  /*0d70*/  IMAD.MOV R3, RZ, RZ, -R3 ;  /* 0x000000ffff037224 */ /* 0x000fe200078e0a03 */
[----:B------:R-:W-:Y:S01]  /*0d80*/  SHF.R.S32.HI R118, RZ, 0x5, R118 ;  /* 0x00000005ff767819 */ /* 0x000fe20000011476 */
[----:B------:R-:W-:Y:S02]  /*0d90*/  IMAD.MOV R4, RZ, RZ, -R4 ;  /* 0x000000ffff047224 */ /* 0x000fe400078e0a04 */
[----:B------:R-:W-:Y:S02]  /*0da0*/  IMAD R3, R22, R3, R9 ;  /* 0x0000000316037224 */ /* 0x000fe400078e0209 */
[----:B------:R-:W-:Y:S01]  /*0db0*/  @!P4 IMAD.IADD R6, R6, 0x1, -R13 ;  /* 0x000000010606c824 */ /* 0x000fe200078e0a0d */
[----:B------:R-:W-:Y:S01]  /*0dc0*/  ISETP.NE.AND P4, PT, R20, RZ, PT ;  /* 0x000000ff1400720c */ /* 0x000fe20003f85270 */
[----:B------:R-:W-:Y:S01]  /*0dd0*/  IMAD R110, R7, 0x40, R112 ;  /* 0x00000040076e7824 */ /* 0x000fe200078e0270 */
[----:B------:R-:W-:Y:S01]  /*0de0*/  LOP3.LUT R112, R112, 0x90, R5, 0x78, !PT ;  /* 0x0000009070707812 */ /* 0x000fe200078e7805 */
[----:B------:R-:W-:Y:S01]  /*0df0*/  IMAD R5, R22, R4, R11 ;  /* 0x0000000416057224 */ /* 0x000fe200078e020b */
[----:B------:R-:W-:Y:S01]  /*0e00*/  LOP3.LUT R4, R18, 0x30, RZ, 0xfc, !PT ;  /* 0x0000003012047812 */ /* 0x000fe200078efcff */
[----:B------:R-:W-:Y:S01]  /*0e10*/  @!P2 IMAD.IADD R0, R0, 0x1, -R22 ;  /* 0x000000010000a824 */ /* 0x000fe200078e0a16 */
[----:B------:R-:W-:Y:S01]  /*0e20*/  ISETP.GT.U32.AND P2, PT, R22, R3, PT ;  /* 0x000000031600720c */ /* 0x000fe20003f44070 */
[----:B------:R-:W-:Y:S01]  /*0e30*/  IMAD.MOV.U32 R19, RZ, RZ, R6 ;  /* 0x000000ffff137224 */ /* 0x000fe200078e0006 */
[----:B------:R-:W-:Y:S01]  /*0e40*/  LOP3.LUT R7, R18, 0x2c, RZ, 0xfc, !PT ;  /* 0x0000002c12077812 */ /* 0x000fe200078efcff */
[C---:B------:R-:W-:Y:S01]  /*0e50*/  IMAD R139, R153.reuse, 0x15, RZ ;  /* 0x00000015998b7824 */ /* 0x040fe200078e02ff */
[----:B------:R-:W-:Y:S01]  /*0e60*/  IABS R9, R4 ;  /* 0x0000000400097213 */ /* 0x000fe20000000000 */
[----:B------:R-:W-:Y:S01]  /*0e70*/  @!P6 IMAD.MOV R19, RZ, RZ, -R19 ;  /* 0x000000ffff13e224 */ /* 0x000fe200078e0a13 */
[----:B------:R-:W-:Y:S01]  /*0e80*/  ISETP.GT.U32.AND P6, PT, R22, R5, PT ;  /* 0x000000051600720c */ /* 0x000fe20003fc4070 */
[C---:B------:R-:W-:Y:S01]  /*0e90*/  IMAD R115, R153.reuse, 0x14, RZ ;  /* 0x0000001499737824 */ /* 0x040fe200078e02ff */
[----:B------:R-:W-:Y:S01]  /*0ea0*/  IABS R11, R7 ;  /* 0x00000007000b7213 */ /* 0x000fe20000000000 */
[C---:B------:R-:W-:Y:S01]  /*0eb0*/  IMAD R143, R153.reuse, 0x13, RZ ;  /* 0x00000013998f7824 */ /* 0x040fe200078e02ff */
[----:B------:R-:W-:Y:S01]  /*0ec0*/  @!P4 LOP3.LUT R19, RZ, R20, RZ, 0x33, !PT ;  /* 0x00000014ff13c212 */ /* 0x000fe200078e33ff */
[----:B------:R-:W-:Y:S01]  /*0ed0*/  IMAD R185, R153, 0x12, RZ ;  /* 0x0000001299b97824 */ /* 0x000fe200078e02ff */
[----:B------:R-:W-:Y:S01]  /*0ee0*/  ISETP.GE.AND P4, PT, R4, RZ, PT ;  /* 0x000000ff0400720c */ /* 0x000fe20003f86270 */
[----:B------:R-:W-:Y:S01]  /*0ef0*/  @!P2 IMAD.IADD R3, R3, 0x1, -R22 ;  /* 0x000000010303a824 */ /* 0x000fe200078e0a16 */
[----:B------:R-:W-:Y:S01]  /*0f00*/  ISETP.GT.U32.AND P5, PT, R22, R0, PT ;  /* 0x000000001600720c */ /* 0x000fe20003fa4070 */
[----:B------:R-:W-:Y:S01]  /*0f10*/  IMAD.HI.U32 R4, R2, R9, RZ ;  /* 0x0000000902047227 */ /* 0x000fe200078e00ff */
[----:B------:R-:W-:-:S02]  /*0f20*/  IABS R13, R12 ;  /* 0x0000000c000d7213 */ /* 0x000fc40000000000 */
[----:B------:R-:W-:Y:S01]  /*0f30*/  LOP3.LUT R151, R110, 0x10, RZ, 0x3c, !PT ;  /* 0x000000106e977812 */ /* 0x000fe200078e3cff */
[----:B------:R-:W-:Y:S01]  /*0f40*/  @!P6 IMAD.IADD R5, R5, 0x1, -R22 ;  /* 0x000000010505e824 */ /* 0x000fe200078e0a16 */
[----:B------:R-:W-:Y:S01]  /*0f50*/  ISETP.GT.U32.AND P6, PT, R22, R3, PT ;  /* 0x000000031600720c */ /* 0x000fe20003fc4070 */
[----:B------:R-:W-:Y:S01]  /*0f60*/  IMAD.HI.U32 R6, R2, R11, RZ ;  /* 0x0000000b02067227 */ /* 0x000fe200078e00ff */
[----:B------:R-:W-:Y:S02]  /*0f70*/  LOP3.LUT R130, R110, 0x20, RZ, 0x3c, !PT ;  /* 0x000000206e827812 */ /* 0x000fe400078e3cff */
[----:B------:R-:W-:Y:S01]  /*0f80*/  ISETP.GT.U32.AND P2, PT, R22, R5, PT ;  /* 0x000000051600720c */ /* 0x000fe20003f44070 */
[----:B------:R-:W-:Y:S01]  /*0f90*/  IMAD.MOV R4, RZ, RZ, -R4 ;  /* 0x000000ffff047224 */ /* 0x000fe200078e0a04 */
[C---:B------:R-:W-:Y:S01]  /*0fa0*/  LOP3.LUT R128, R110.reuse, 0x30, RZ, 0x3c, !PT ;  /* 0x000000306e807812 */ /* 0x040fe200078e3cff */
[----:B------:R-:W-:Y:S01]  /*0fb0*/  IMAD.MOV R8, RZ, RZ, -R6 ;  /* 0x000000ffff087224 */ /* 0x000fe200078e0a06 */
[----:B------:R-:W-:Y:S01]  /*0fc0*/  LOP3.LUT R126, R110, 0x40, RZ, 0x3c, !PT ;  /* 0x000000406e7e7812 */ /* 0x000fe200078e3cff */
[----:B------:R-:W-:Y:S01]  /*0fd0*/  IMAD R6, R22, R4, R9 ;  /* 0x0000000416067224 */ /* 0x000fe200078e0209 */
[----:B------:R-:W-:Y:S01]  /*0fe0*/  LOP3.LUT R9, R18, 0x24, RZ, 0xfc, !PT ;  /* 0x0000002412097812 */ /* 0x000fe200078efcff */
[--C-:B------:R-:W-:Y:S01]  /*0ff0*/  @!P5 IMAD.IADD R0, R0, 0x1, -R22.reuse ;  /* 0x000000010000d824 */ /* 0x100fe200078e0a16 */
[----:B------:R-:W-:Y:S01]  /*1000*/  ISETP.GE.AND P5, PT, R7, RZ, PT ;  /* 0x000000ff0700720c */ /* 0x000fe20003fa6270 */
[----:B------:R-:W-:Y:S01]  /*1010*/  @!P6 IMAD.IADD R3, R3, 0x1, -R22 ;  /* 0x000000010303e824 */ /* 0x000fe200078e0a16 */
[----:B------:R-:W-:Y:S01]  /*1020*/  ISETP.GT.U32.AND P6, PT, R22, R6, PT ;  /* 0x000000061600720c */ /* 0x000fe20003fc4070 */
[----:B------:R-:W-:Y:S01]  /*1030*/  IMAD.HI.U32 R7, R2, R13, RZ ;  /* 0x0000000d02077227 */ /* 0x000fe200078e00ff */
[----:B------:R-:W-:-:S02]  /*1040*/  LOP3.LUT R124, R110, 0x50, RZ, 0x3c, !PT ;  /* 0x000000506e7c7812 */ /* 0x000fc400078e3cff */
[C---:B------:R-:W-:Y:S01]  /*1050*/  LOP3.LUT R149, R110.reuse, 0x60, RZ, 0x3c, !PT ;  /* 0x000000606e957812 */ /* 0x040fe200078e3cff */
[----:B------:R-:W-:Y:S01]  /*1060*/  IMAD.MOV R10, RZ, RZ, -R7 ;  /* 0x000000ffff0a7224 */ /* 0x000fe200078e0a07 */
[----:B------:R-:W-:Y:S01]  /*1070*/  LOP3.LUT R122, R110, 0x70, RZ, 0x3c, !PT ;  /* 0x000000706e7a7812 */ /* 0x000fe200078e3cff */
[----:B------:R-:W-:Y:S01]  /*1080*/  IMAD R7, R22, R8, R11 ;  /* 0x0000000816077224 */ /* 0x000fe200078e020b */
[----:B------:R-:W-:Y:S01]  /*1090*/  LOP3.LUT R120, R112, 0x20, RZ, 0x3c, !PT ;  /* 0x0000002070787812 */ /* 0x000fe200078e3cff */
[----:B------:R-:W-:Y:S01]  /*10a0*/  IMAD R8, R22, R10, R13 ;  /* 0x0000000a16087224 */ /* 0x000fe200078e020d */
[----:B------:R-:W-:Y:S01]  /*10b0*/  IABS R13, R9 ;  /* 0x00000009000d7213 */ /* 0x000fe20000000000 */
[--C-:B------:R-:W-:Y:S01]  /*10c0*/  @!P2 IMAD.IADD R5, R5, 0x1, -R22.reuse ;  /* 0x000000010505a824 */ /* 0x100fe200078e0a16 */
[----:B------:R-:W-:Y:S01]  /*10d0*/  LOP3.LUT R10, R18, 0x20, RZ, 0xfc, !PT ;  /* 0x00000020120a7812 */ /* 0x000fe200078efcff */
[----:B------:R-:W-:Y:S01]  /*10e0*/  @!P6 IMAD.IADD R6, R6, 0x1, -R22 ;  /* 0x000000010606e824 */ /* 0x000fe200078e0a16 */
[----:B------:R-:W-:Y:S01]  /*10f0*/  ISETP.GE.AND P2, PT, R9, RZ, PT ;  /* 0x000000ff0900720c */ /* 0x000fe20003f46270 */
[----:B------:R-:W-:Y:S01]  /*1100*/  IMAD.MOV.U32 R4, RZ, RZ, R3 ;  /* 0x000000ffff047224 */ /* 0x000fe200078e0003 */
[----:B------:R-:W-:Y:S01]  /*1110*/  IABS R15, R10 ;  /* 0x0000000a000f7213 */ /* 0x000fe20000000000 */
[----:B------:R-:W-:Y:S01]  /*1120*/  @!P1 IMAD.MOV R5, RZ, RZ, -R5 ;  /* 0x000000ffff059224 */ /* 0x000fe200078e0a05 */
[----:B------:R-:W-:Y:S01]  /*1130*/  ISETP.GT.U32.AND P6, PT, R22, R6, PT ;  /* 0x000000061600720c */ /* 0x000fe20003fc4070 */
[----:B------:R-:W-:Y:S01]  /*1140*/  IMAD.HI.U32 R3, R2, R13, RZ ;  /* 0x0000000d02037227 */ /* 0x000fe200078e00ff */
[----:B------:R-:W-:-:S03]  /*1150*/  ISETP.GT.U32.AND P1, PT, R22, R7, PT ;  /* 0x000000071600720c */ /* 0x000fc60003f24070 */
[----:B------:R-:W-:Y:S02]  /*1160*/  IMAD.MOV R3, RZ, RZ, -R3 ;  /* 0x000000ffff037224 */ /* 0x000fe400078e0a03 */
[----:B------:R-:W-:-:S04]  /*1170*/  IMAD.HI.U32 R9, R2, R15, RZ ;  /* 0x0000000f02097227 */ /* 0x000fc800078e00ff */
[----:B------:R-:W-:Y:S02]  /*1180*/  IMAD R3, R22, R3, R13 ;  /* 0x0000000316037224 */ /* 0x000fe400078e020d */
[--C-:B------:R-:W-:Y:S01]  /*1190*/  @!P6 IMAD.IADD R6, R6, 0x1, -R22.reuse ;  /* 0x000000010606e824 */ /* 0x100fe200078e0a16 */
[----:B------:R-:W-:Y:S01]  /*11a0*/  ISETP.GT.U32.AND P6, PT, R22, R8, PT ;  /* 0x000000081600720c */ /* 0x000fe20003fc4070 */
[----:B------:R-:W-:Y:S02]  /*11b0*/  @!P1 IMAD.IADD R7, R7, 0x1, -R22 ;  /* 0x0000000107079824 */ /* 0x000fe400078e0a16 */
[----:B------:R-:W-:Y:S01]  /*11c0*/  @!P0 IMAD.MOV R4, RZ, RZ, -R4 ;  /* 0x000000ffff048224 */ /* 0x000fe200078e0a04 */
[----:B------:R-:W-:Y:S01]  /*11d0*/  ISETP.GE.AND P0, PT, R10, RZ, PT ;  /* 0x000000ff0a00720c */ /* 0x000fe20003f06270 */
[----:B------:R-:W-:Y:S01]  /*11e0*/  IMAD.HI.U32 R10, R2, R17, RZ ;  /* 0x00000011020a7227 */ /* 0x000fe200078e00ff */
[----:B------:R-:W-:-:S03]  /*11f0*/  ISETP.GT.U32.AND P1, PT, R22, R7, PT ;  /* 0x000000071600720c */ /* 0x000fc60003f24070 */
[----:B------:R-:W-:Y:S02]  /*1200*/  IMAD.MOV R9, RZ, RZ, -R9 ;  /* 0x000000ffff097224 */ /* 0x000fe400078e0a09 */
[----:B------:R-:W-:-:S04]  /*1210*/  IMAD.HI.U32 R11, R2, R23, RZ ;  /* 0x00000017020b7227 */ /* 0x000fc800078e00ff */
[----:B------:R-:W-:Y:S01]  /*1220*/  @!P6 IMAD.IADD R8, R8, 0x1, -R22 ;  /* 0x000000010808e824 */ /* 0x000fe200078e0a16 */
[C---:B------:R-:W-:Y:S01]  /*1230*/  ISETP.GT.U32.AND P6, PT, R22.reuse, R3, PT ;  /* 0x000000031600720c */ /* 0x040fe20003fc4070 */
[----:B------:R-:W-:Y:S02]  /*1240*/  IMAD.MOV R10, RZ, RZ, -R10 ;  /* 0x000000ffff0a7224 */ /* 0x000fe400078e0a0a */
[----:B------:R-:W-:Y:S02]  /*1250*/  IMAD R9, R22, R9, R15 ;  /* 0x0000000916097224 */ /* 0x000fe400078e020f */
[----:B------:R-:W-:Y:S01]  /*1260*/  @!P1 IMAD.IADD R7, R7, 0x1, -R22 ;  /* 0x0000000107079824 */ /* 0x000fe200078e0a16 */
[----:B------:R-:W-:Y:S01]  /*1270*/  ISETP.GE.AND P1, PT, R18, RZ, PT ;  /* 0x000000ff1200720c */ /* 0x000fe20003f26270 */
[----:B------:R-:W-:Y:S02]  /*1280*/  @!P4 IMAD.MOV R6, RZ, RZ, -R6 ;  /* 0x000000ffff06c224 */ /* 0x000fe400078e0a06 */
[----:B------:R-:W-:Y:S01]  /*1290*/  @!P3 IMAD.MOV R0, RZ, RZ, -R0 ;  /* 0x000000ffff00b224 */ /* 0x000fe200078e0a00 */
[----:B------:R-:W-:Y:S01]  /*12a0*/  ISETP.GE.AND P3, PT, R12, RZ, PT ;  /* 0x000000ff0c00720c */ /* 0x000fe20003f66270 */
[----:B------:R-:W-:-:S02]  /*12b0*/  IMAD.MOV R14, RZ, RZ, -R11 ;  /* 0x000000ffff0e7224 */ /* 0x000fc400078e0a0b */
[----:B------:R-:W-:Y:S01]  /*12c0*/  @!P6 IMAD.IADD R3, R3, 0x1, -R22 ;  /* 0x000000010303e824 */ /* 0x000fe200078e0a16 */
[C---:B------:R-:W-:Y:S01]  /*12d0*/  ISETP.GT.U32.AND P6, PT, R22.reuse, R8, PT ;  /* 0x000000081600720c */ /* 0x040fe20003fc4070 */
[C---:B------:R-:W-:Y:S01]  /*12e0*/  IMAD R11, R22.reuse, R10, R17 ;  /* 0x0000000a160b7224 */ /* 0x040fe200078e0211 */
[----:B------:R-:W-:Y:S01]  /*12f0*/  IABS R17, R31 ;  /* 0x0000001f00117213 */ /* 0x000fe20000000000 */
[----:B------:R-:W-:Y:S01]  /*1300*/  @!P5 IMAD.MOV R7, RZ, RZ, -R7 ;  /* 0x000000ffff07d224 */ /* 0x000fe200078e0a07 */
[----:B------:R-:W-:Y:S01]  /*1310*/  ISETP.GT.U32.AND P4, PT, R22, R3, PT ;  /* 0x000000031600720c */ /* 0x000fe20003f84070 */
[----:B------:R-:W-:Y:S01]  /*1320*/  IMAD.HI.U32 R12, R2, R25, RZ ;  /* 0x00000019020c7227 */ /* 0x000fe200078e00ff */
[----:B------:R-:W-:-:S03]  /*1330*/  ISETP.GT.U32.AND P5, PT, R22, R9, PT ;  /* 0x000000091600720c */ /* 0x000fc60003fa4070 */
[----:B------:R-:W-:Y:S02]  /*1340*/  IMAD.MOV R16, RZ, RZ, -R12 ;  /* 0x000000ffff107224 */ /* 0x000fe400078e0a0c */
[----:B------:R-:W-:Y:S01]  /*1350*/  IMAD R12, R22, R14, R23 ;  /* 0x0000000e160c7224 */ /* 0x000fe200078e0217 */
[----:B------:R-:W-:Y:S01]  /*1360*/  IABS R23, R32 ;  /* 0x0000002000177213 */ /* 0x000fe20000000000 */
[--C-:B------:R-:W-:Y:S01]  /*1370*/  @!P6 IMAD.IADD R8, R8, 0x1, -R22.reuse ;  /* 0x000000010808e824 */ /* 0x100fe200078e0a16 */
[C---:B------:R-:W-:Y:S01]  /*1380*/  ISETP.GT.U32.AND P6, PT, R22.reuse, R11, PT ;  /* 0x0000000b1600720c */ /* 0x040fe20003fc4070 */
[C---:B------:R-:W-:Y:S01]  /*1390*/  IMAD R13, R22.reuse, R16, R25 ;  /* 0x00000010160d7224 */ /* 0x040fe200078e0219 */
[----:B------:R-:W-:Y:S01]  /*13a0*/  IABS R25, R33 ;  /* 0x0000002100197213 */ /* 0x000fe20000000000 */
[--C-:B------:R-:W-:Y:S01]  /*13b0*/  @!P4 IMAD.IADD R3, R3, 0x1, -R22.reuse ;  /* 0x000000010303c824 */ /* 0x100fe200078e0a16 */
[C---:B------:R-:W-:Y:S01]  /*13c0*/  ISETP.GT.U32.AND P4, PT, R22.reuse, R12, PT ;  /* 0x0000000c1600720c */ /* 0x040fe20003f84070 */
[----:B------:R-:W-:Y:S01]  /*13d0*/  @!P5 IMAD.IADD R9, R9, 0x1, -R22 ;  /* 0x000000010909d824 */ /* 0x000fe200078e0a16 */
[----:B------:R-:W-:Y:S01]  /*13e0*/  ISETP.GT.U32.AND P5, PT, R22, R13, PT ;  /* 0x0000000d1600720c */ /* 0x000fe20003fa4070 */
[----:B------:R-:W-:-:S04]  /*13f0*/  IMAD.HI.U32 R10, R2, R17, RZ ;  /* 0x00000011020a7227 */ /* 0x000fc800078e00ff */
[----:B------:R-:W-:-:S04]  /*1400*/  IMAD.HI.U32 R14, R2, R23, RZ ;  /* 0x00000017020e7227 */ /* 0x000fc800078e00ff */
[----:B------:R-:W-:Y:S01]  /*1410*/  @!P6 IMAD.IADD R11, R11, 0x1, -R22 ;  /* 0x000000010b0be824 */ /* 0x000fe200078e0a16 */
[----:B------:R-:W-:Y:S01]  /*1420*/  ISETP.GT.U32.AND P6, PT, R22, R9, PT ;  /* 0x000000091600720c */ /* 0x000fe20003fc4070 */
[----:B------:R-:W-:Y:S02]  /*1430*/  IMAD.MOV R10, RZ, RZ, -R10 ;  /* 0x000000ffff0a7224 */ /* 0x000fe400078e0a0a */
[----:B------:R-:W-:Y:S02]  /*1440*/  IMAD.MOV R18, RZ, RZ, -R14 ;  /* 0x000000ffff127224 */ /* 0x000fe400078e0a0e */
[----:B------:R-:W-:-:S04]  /*1450*/  IMAD.HI.U32 R15, R2, R25, RZ ;  /* 0x00000019020f7227 */ /* 0x000fc800078e00ff */
[----:B------:R-:W-:Y:S02]  /*1460*/  IMAD R14, R22, R10, R17 ;  /* 0x0000000a160e7224 */ /* 0x000fe400078e0211 */
[--C-:B------:R-:W-:Y:S01]  /*1470*/  @!P4 IMAD.IADD R12, R12, 0x1, -R22.reuse ;  /* 0x000000010c0cc824 */ /* 0x100fe200078e0a16 */
[C---:B------:R-:W-:Y:S01]  /*1480*/  ISETP.GT.U32.AND P4, PT, R22.reuse, R11, PT ;  /* 0x0000000b1600720c */ /* 0x040fe20003f84070 */
[----:B------:R-:W-:Y:S02]  /*1490*/  IMAD.MOV.U32 R10, RZ, RZ, R3 ;  /* 0x000000ffff0a7224 */ /* 0x000fe400078e0003 */
[----:B------:R-:W-:Y:S02]  /*14a0*/  IMAD.MOV R20, RZ, RZ, -R15 ;  /* 0x000000ffff147224 */ /* 0x000fe400078e0a0f */
[----:B------:R-:W-:Y:S02]  /*14b0*/  IMAD R15, R22, R18, R23 ;  /* 0x00000012160f7224 */ /* 0x000fe400078e0217 */
[----:B------:R-:W-:-:S02]  /*14c0*/  @!P5 IMAD.IADD R13, R13, 0x1, -R22 ;  /* 0x000000010d0dd824 */ /* 0x000fc400078e0a16 */
[----:B------:R-:W-:Y:S01]  /*14d0*/  @!P3 IMAD.MOV R8, RZ, RZ, -R8 ;  /* 0x000000ffff08b224 */ /* 0x000fe200078e0a08 */
[C---:B------:R-:W-:Y:S01]  /*14e0*/  ISETP.GT.U32.AND P3, PT, R22.reuse, R12, PT ;  /* 0x0000000c1600720c */ /* 0x040fe20003f64070 */
[----:B------:R-:W-:Y:S01]  /*14f0*/  @!P2 IMAD.MOV R10, RZ, RZ, -R10 ;  /* 0x000000ffff0aa224 */ /* 0x000fe200078e0a0a */
[----:B------:R-:W-:Y:S01]  /*1500*/  ISETP.GT.U32.AND P2, PT, R22, R14, PT ;  /* 0x0000000e1600720c */ /* 0x000fe20003f44070 */
[----:B------:R-:W-:Y:S01]  /*1510*/  IMAD.HI.U32 R16, R2, R27, RZ ;  /* 0x0000001b02107227 */ /* 0x000fe200078e00ff */
[----:B------:R-:W-:-:S03]  /*1520*/  ISETP.GT.U32.AND P5, PT, R22, R13, PT ;  /* 0x0000000d1600720c */ /* 0x000fc60003fa4070 */
[----:B------:R-:W-:-:S04]  /*1530*/  IMAD.HI.U32 R2, R2, R29, RZ ;  /* 0x0000001d02027227 */ /* 0x000fc800078e00ff */
[----:B------:R-:W-:Y:S01]  /*1540*/  @!P6 IMAD.IADD R9, R9, 0x1, -R22 ;  /* 0x000000010909e824 */ /* 0x000fe200078e0a16 */
[C---:B------:R-:W-:Y:S01]  /*1550*/  ISETP.GT.U32.AND P6, PT, R22.reuse, R15, PT ;  /* 0x0000000f1600720c */ /* 0x040fe20003fc4070 */
[----:B------:R-:W-:Y:S02]  /*1560*/  IMAD.MOV R2, RZ, RZ, -R2 ;  /* 0x000000ffff027224 */ /* 0x000fe400078e0a02 */
[----:B------:R-:W-:Y:S02]  /*1570*/  IMAD.MOV R24, RZ, RZ, -R16 ;  /* 0x000000ffff187224 */ /* 0x000fe400078e0a10 */
[C---:B------:R-:W-:Y:S02]  /*1580*/  IMAD R16, R22.reuse, R20, R25 ;  /* 0x0000001416107224 */ /* 0x040fe400078e0219 */
[----:B------:R-:W-:Y:S02]  /*1590*/  IMAD R18, R22, R2, R29 ;  /* 0x0000000216127224 */ /* 0x000fe400078e021d */
[----:B------:R-:W-:-:S02]  /*15a0*/  @!P4 IMAD.IADD R11, R11, 0x1, -R22 ;  /* 0x000000010b0bc824 */ /* 0x000fc400078e0a16 */
[--C-:B------:R-:W-:Y:S01]  /*15b0*/  @!P3 IMAD.IADD R12, R12, 0x1, -R22.reuse ;  /* 0x000000010c0cb824 */ /* 0x100fe200078e0a16 */
[----:B------:R-:W-:Y:S01]  /*15c0*/  ISETP.GT.U32.AND P4, PT, R22, R18, PT ;  /* 0x000000121600720c */ /* 0x000fe20003f84070 */
[--C-:B------:R-:W-:Y:S01]  /*15d0*/  @!P2 IMAD.IADD R14, R14, 0x1, -R22.reuse ;  /* 0x000000010e0ea824 */ /* 0x100fe200078e0a16 */
[C---:B------:R-:W-:Y:S01]  /*15e0*/  ISETP.GT.U32.AND P3, PT, R22.reuse, R16, PT ;  /* 0x000000101600720c */ /* 0x040fe20003f64070 */
[----:B------:R-:W-:Y:S02]  /*15f0*/  IMAD R17, R22, R24, R27 ;  /* 0x0000001816117224 */ /* 0x000fe400078e021b */
[--C-:B------:R-:W-:Y:S01]  /*1600*/  @!P5 IMAD.IADD R13, R13, 0x1, -R22.reuse ;  /* 0x000000010d0dd824 */ /* 0x100fe200078e0a16 */
[----:B------:R-:W-:Y:S01]  /*1610*/  ISETP.GE.AND P5, PT, R26, RZ, PT ;  /* 0x000000ff1a00720c */ /* 0x000fe20003fa6270 */
[--C-:B------:R-:W-:Y:S01]  /*1620*/  @!P6 IMAD.IADD R15, R15, 0x1, -R22.reuse ;  /* 0x000000010f0fe824 */ /* 0x100fe200078e0a16 */
[C---:B------:R-:W-:Y:S01]  /*1630*/  ISETP.GT.U32.AND P6, PT, R22.reuse, R14, PT ;  /* 0x0000000e1600720c */ /* 0x040fe20003fc4070 */
[----:B------:R-:W-:Y:S01]  /*1640*/  IMAD.U32 R2, RZ, RZ, UR12 ;  /* 0x0000000cff027e24 */ /* 0x000fe2000f8e00ff */
[----:B------:R-:W-:Y:S01]  /*1650*/  ISETP.GT.U32.AND P2, PT, R22, R17, PT ;  /* 0x000000111600720c */ /* 0x000fe20003f44070 */
[----:B------:R-:W-:Y:S01]  /*1660*/  IMAD.U32 R3, RZ, RZ, UR12 ;  /* 0x0000000cff037e24 */ /* 0x000fe2000f8e00ff */
[----:B------:R-:W-:Y:S01]  /*1670*/  CS2R R26, SRZ ;  /* 0x00000000001a7805 */ /* 0x000fe2000001ff00 */
[----:B------:R-:W-:Y:S01]  /*1680*/  @!P4 IMAD.IADD R18, R18, 0x1, -R22 ;  /* 0x000000011212c824 */ /* 0x000fe200078e0a16 */
[----:B------:R-:W-:Y:S01]  /*1690*/  SHF.R.U32.HI R113, RZ, 0x4, R2 ;  /* 0x00000004ff717819 */ /* 0x000fe20000011602 */
[----:B------:R-:W-:-:S02]  /*16a0*/  VIADD R2, R3, 0x2000 ;  /* 0x0000200003027836 */ /* 0x000fc40000000000 */
[----:B------:R-:W-:Y:S01]  /*16b0*/  @!P3 IMAD.IADD R16, R16, 0x1, -R22 ;  /* 0x000000011010b824 */ /* 0x000fe200078e0a16 */
[C---:B------:R-:W-:Y:S01]  /*16c0*/  ISETP.GT.U32.AND P3, PT, R22.reuse, R18, PT ;  /* 0x000000121600720c */ /* 0x040fe20003f64070 */
[----:B------:R-:W-:Y:S01]  /*16d0*/  @!P0 IMAD.MOV R9, RZ, RZ, -R9 ;  /* 0x000000ffff098224 */ /* 0x000fe200078e0a09 */
[----:B------:R-:W-:Y:S01]  /*16e0*/  SHF.R.U32.HI R2, RZ, 0x4, R2 ;  /* 0x00000004ff027819 */ /* 0x000fe20000011602 */
[----:B------:R-:W-:Y:S01]  /*16f0*/  @!P5 IMAD.MOV R11, RZ, RZ, -R11 ;  /* 0x000000ffff0bd224 */ /* 0x000fe200078e0a0b */
[----:B------:R-:W-:Y:S01]  /*1700*/  ISETP.GT.U32.AND P0, PT, R22, R15, PT ;  /* 0x0000000f1600720c */ /* 0x000fe20003f04070 */
[--C-:B------:R-:W-:Y:S01]  /*1710*/  @!P6 IMAD.IADD R14, R14, 0x1, -R22.reuse ;  /* 0x000000010e0ee824 */ /* 0x100fe200078e0a16 */
[----:B------:R-:W-:Y:S01]  /*1720*/  ISETP.GT.U32.AND P5, PT, R22, R16, PT ;  /* 0x000000101600720c */ /* 0x000fe20003fa4070 */
[--C-:B------:R-:W-:Y:S01]  /*1730*/  @!P2 IMAD.IADD R17, R17, 0x1, -R22.reuse ;  /* 0x000000011111a824 */ /* 0x100fe200078e0a16 */
[----:B------:R-:W-:Y:S01]  /*1740*/  ISETP.GE.AND P6, PT, R28, RZ, PT ;  /* 0x000000ff1c00720c */ /* 0x000fe20003fc6270 */
[----:B------:R-:W-:Y:S01]  /*1750*/  IMAD R19, R19, UR4, RZ ;  /* 0x0000000413137c24 */ /* 0x000fe2000f8e02ff */
[----:B------:R-:W-:Y:S01]  /*1760*/  SGXT.U32 R2, R2, 0xe ;  /* 0x0000000e0202781a */ /* 0x000fe20000000000 */
[----:B------:R-:W-:Y:S01]  /*1770*/  ULDC UR4, c[0x0][0x240] ;  /* 0x0000900000047ab9 */ /* 0x000fe20000000800 */
[----:B------:R-:W-:Y:S01]  /*1780*/  SGXT.U32 R113, R113, 0xe ;  /* 0x0000000e7171781a */ /* 0x000fe20000000000 */
[--C-:B------:R-:W-:Y:S01]  /*1790*/  @!P3 IMAD.IADD R18, R18, 0x1, -R22.reuse ;  /* 0x000000011212b824 */ /* 0x100fe200078e0a16 */
[----:B------:R-:W-:Y:S01]  /*17a0*/  ISETP.GT.U32.AND P2, PT, R22, R17, PT ;  /* 0x000000111600720c */ /* 0x000fe20003f44070 */
[----:B------:R-:W-:Y:S01]  /*17b0*/  IMAD R183, R153, 0x11, RZ ;  /* 0x0000001199b77824 */ /* 0x000fe200078e02ff */
[C---:B------:R-:W-:Y:S01]  /*17c0*/  R2UR UR6, R2.reuse ;  /* 0x00000000020672ca */ /* 0x040fe200000e0000 */
[--C-:B------:R-:W-:Y:S01]  /*17d0*/  @!P0 IMAD.IADD R15, R15, 0x1, -R22.reuse ;  /* 0x000000010f0f8824 */ /* 0x100fe200078e0a16 */
[----:B------:R-:W-:Y:S01]  /*17e0*/  R2UR UR10, R2 ;  /* 0x00000000020a72ca */ /* 0x000fe200000e0000 */
[----:B------:R-:W-:Y:S01]  /*17f0*/  IMAD.MOV.U32 R2, RZ, RZ, RZ ;  /* 0x000000ffff027224 */ /* 0x000fe200078e00ff */
[----:B------:R-:W-:Y:S01]  /*1800*/  IADD3 R3, P4, R113, 0x80, RZ ;  /* 0x0000008071037810 */ /* 0x000fe20007f9e0ff */
[----:B------:R-:W-:Y:S01]  /*1810*/  @!P5 IMAD.IADD R16, R16, 0x1, -R22 ;  /* 0x000000011010d824 */ /* 0x000fe200078e0a16 */
[----:B------:R-:W-:Y:S01]  /*1820*/  ISETP.GE.AND P0, PT, R30, RZ, PT ;  /* 0x000000ff1e00720c */ /* 0x000fe20003f06270 */
[----:B------:R-:W-:Y:S01]  /*1830*/  @!P6 IMAD.MOV R12, RZ, RZ, -R12 ;  /* 0x000000ffff0ce224 */ /* 0x000fe200078e0a0c */
[----:B------:R-:W-:Y:S01]  /*1840*/  R2UR UR8, R3 ;  /* 0x00000000030872ca */ /* 0x000fe200000e0000 */
[----:B------:R-:W-:Y:S01]  /*1850*/  IMAD.MOV.U32 R3, RZ, RZ, RZ ;  /* 0x000000ffff037224 */ /* 0x000fe200078e00ff */
[----:B------:R-:W-:Y:S01]  /*1860*/  IADD3.X R2, R2, 0x40000040, RZ, P4, !PT ;  /* 0x4000004002027810 */ /* 0x000fe200027fe4ff */
[----:B------:R-:W-:Y:S01]  /*1870*/  @!P2 IMAD.IADD R17, R17, 0x1, -R22 ;  /* 0x000000011111a824 */ /* 0x000fe200078e0a16 */
[----:B------:R-:W-:Y:S01]  /*1880*/  ISETP.GE.AND P3, PT, R31, RZ, PT ;  /* 0x000000ff1f00720c */ /* 0x000fe20003f66270 */
[----:B------:R-:W-:Y:S01]  /*1890*/  @!P1 IMAD.MOV R18, RZ, RZ, -R18 ;  /* 0x000000ffff129224 */ /* 0x000fe200078e0a12 */
[----:B------:R-:W-:Y:S01]  /*18a0*/  ISETP.GE.AND P5, PT, R32, RZ, PT ;  /* 0x000000ff2000720c */ /* 0x000fe20003fa6270 */
[----:B------:R-:W-:Y:S01]  /*18b0*/  IMAD.SHL.U32 R181, R153, 0x10, RZ ;  /* 0x0000001099b57824 */ /* 0x000fe200078e00ff */
[----:B------:R-:W-:Y:S01]  /*18c0*/  ISETP.GE.AND P6, PT, R33, RZ, PT ;  /* 0x000000ff2100720c */ /* 0x000fe20003fc6270 */
[----:B------:R-:W-:Y:S01]  /*18d0*/  IMAD R179, R153, 0xf, RZ ;  /* 0x0000000f99b37824 */ /* 0x000fe200078e02ff */
[----:B------:R-:W-:Y:S01]  /*18e0*/  ISETP.GE.AND P4, PT, R34, RZ, PT ;  /* 0x000000ff2200720c */ /* 0x000fe20003f86270 */
[----:B------:R-:W-:Y:S01]  /*18f0*/  @!P0 IMAD.MOV R13, RZ, RZ, -R13 ;  /* 0x000000ffff0d8224 */ /* 0x000fe200078e0a0d */
[----:B------:R-:W-:Y:S01]  /*1900*/  R2UR UR11, R3 ;  /* 0x00000000030b72ca */ /* 0x000fe200000e0000 */
[----:B------:R-:W-:Y:S01]  /*1910*/  IMAD R177, R153, 0xe, RZ ;  /* 0x0000000e99b17824 */ /* 0x000fe200078e02ff */
[----:B------:R-:W-:Y:S01]  /*1920*/  ISETP.NE.AND P2, PT, R21, RZ, PT ;  /* 0x000000ff1500720c */ /* 0x000fe20003f45270 */
[----:B------:R-:W-:Y:S01]  /*1930*/  IMAD R175, R153, 0xd, RZ ;  /* 0x0000000d99af7824 */ /* 0x000fe200078e02ff */
[----:B------:R-:W-:Y:S01]  /*1940*/  LOP3.LUT R3, RZ, R21, RZ, 0x33, !PT ;  /* 0x00000015ff037212 */ /* 0x000fe200078e33ff */
[----:B------:R-:W-:Y:S01]  /*1950*/  @!P3 IMAD.MOV R14, RZ, RZ, -R14 ;  /* 0x000000ffff0eb224 */ /* 0x000fe200078e0a0e */
[----:B------:R-:W-:Y:S01]  /*1960*/  R2UR UR9, R2 ;  /* 0x00000000020972ca */ /* 0x000fe200000e0000 */
[----:B------:R-:W-:Y:S01]  /*1970*/  @!P5 IMAD.MOV R15, RZ, RZ, -R15 ;  /* 0x000000ffff0fd224 */ /* 0x000fe200078e0a0f */
[----:B------:R-:W-:Y:S01]  /*1980*/  SEL R0, R3, R0, !P2 ;  /* 0x0000000003007207 */ /* 0x000fe20005000000 */
[----:B------:R-:W-:Y:S01]  /*1990*/  @!P6 IMAD.MOV R16, RZ, RZ, -R16 ;  /* 0x000000ffff10e224 */ /* 0x000fe200078e0a10 */
[----:B------:R-:W-:Y:S01]  /*19a0*/  LEA R2, P0, R19, UR16, 0x1 ;  /* 0x0000001013027c11 */ /* 0x000fe2000f8008ff */
[----:B------:R-:W-:Y:S01]  /*19b0*/  @!P4 IMAD.MOV R17, RZ, RZ, -R17 ;  /* 0x000000ffff11c224 */ /* 0x000fe200078e0a11 */
[----:B------:R-:W-:Y:S01]  /*19c0*/  SEL R4, R3, R4, !P2 ;  /* 0x0000000403047207 */ /* 0x000fe20005000000 */
[----:B------:R-:W-:Y:S01]  /*19d0*/  IMAD R0, R0, UR4, RZ ;  /* 0x0000000400007c24 */ /* 0x000fe2000f8e02ff */
[----:B------:R-:W-:Y:S01]  /*19e0*/  LEA.HI.X.SX32 R187, R19, UR17, 0x1, P0 ;  /* 0x0000001113bb7c11 */ /* 0x000fe200080f0eff */
[----:B------:R-:W-:Y:S01]  /*19f0*/  ULDC.64 UR16, c[0x0][0x218] ;  /* 0x0000860000107ab9 */ /* 0x000fe20000000a00 */
[C---:B------:R-:W-:Y:S01]  /*1a00*/  SEL R5, R3.reuse, R5, !P2 ;  /* 0x0000000503057207 */ /* 0x040fe20005000000 */
[----:B------:R-:W-:Y:S01]  /*1a10*/  IMAD R4, R4, UR4, RZ ;  /* 0x0000000404047c24 */ /* 0x000fe2000f8e02ff */
[----:B------:R-:W-:Y:S01]  /*1a20*/  SEL R6, R3, R6, !P2 ;  /* 0x0000000603067207 */ /* 0x000fe20005000000 */
[----:B------:R-:W-:Y:S01]  /*1a30*/  IMAD R173, R153, 0xc, RZ ;  /* 0x0000000c99ad7824 */ /* 0x000fe200078e02ff */
[----:B------:R-:W-:Y:S01]  /*1a40*/  SEL R7, R3, R7, !P2 ;  /* 0x0000000703077207 */ /* 0x000fe20005000000 */
[----:B------:R-:W-:Y:S01]  /*1a50*/  IMAD R5, R5, UR4, RZ ;  /* 0x0000000405057c24 */ /* 0x000fe2000f8e02ff */
[C---:B------:R-:W-:Y:S01]  /*1a60*/  SEL R8, R3.reuse, R8, !P2 ;  /* 0x0000000803087207 */ /* 0x040fe20005000000 */
[----:B------:R-:W-:Y:S01]  /*1a70*/  IMAD R6, R6, UR4, RZ ;  /* 0x0000000406067c24 */ /* 0x000fe2000f8e02ff */
[----:B------:R-:W-:Y:S01]  /*1a80*/  SEL R10, R3, R10, !P2 ;  /* 0x0000000a030a7207 */ /* 0x000fe20005000000 */
[----:B------:R-:W-:Y:S01]  /*1a90*/  IMAD R7, R7, UR4, RZ ;  /* 0x0000000407077c24 */ /* 0x000fe2000f8e02ff */
[C---:B------:R-:W-:Y:S01]  /*1aa0*/  SEL R9, R3.reuse, R9, !P2 ;  /* 0x0000000903097207 */ /* 0x040fe20005000000 */
[----:B------:R-:W-:Y:S01]  /*1ab0*/  IMAD R8, R8, UR4, RZ ;  /* 0x0000000408087c24 */ /* 0x000fe2000f8e02ff */
[C---:B------:R-:W-:Y:S01]  /*1ac0*/  SEL R11, R3.reuse, R11, !P2 ;  /* 0x0000000b030b7207 */ /* 0x040fe20005000000 */
[----:B------:R-:W-:Y:S01]  /*1ad0*/  IMAD R10, R10, UR4, RZ ;  /* 0x000000040a0a7c24 */ /* 0x000fe2000f8e02ff */
[----:B------:R-:W-:Y:S01]  /*1ae0*/  SEL R12, R3, R12, !P2 ;  /* 0x0000000c030c7207 */ /* 0x000fe20005000000 */
[----:B------:R-:W-:Y:S01]  /*1af0*/  IMAD R9, R9, UR4, RZ ;  /* 0x0000000409097c24 */ /* 0x000fe2000f8e02ff */
        /* <DEDUP_REMOVED lines=8> */
[----:B------:R-:W-:Y:S01]  /*1b80*/  SEL R17, R3, R17, !P2 ;  /* 0x0000001103117207 */ /* 0x000fe20005000000 */
[----:B------:R-:W-:Y:S01]  /*1b90*/  IMAD R15, R15, UR4, RZ ;  /* 0x000000040f0f7c24 */ /* 0x000fe2000f8e02ff */
[----:B------:R-:W-:Y:S01]  /*1ba0*/  SEL R3, R3, R18, !P2 ;  /* 0x0000001203037207 */ /* 0x000fe20005000000 */
[----:B------:R-:W-:Y:S01]  /*1bb0*/  IMAD R23, R16, UR4, RZ ;  /* 0x0000000410177c24 */ /* 0x000fe2000f8e02ff */
[----:B------:R-:W-:Y:S01]  /*1bc0*/  LEA R104, P2, R0, UR16, 0x1 ;  /* 0x0000001000687c11 */ /* 0x000fe2000f8408ff */
[----:B------:R-:W-:Y:S01]  /*1bd0*/  IMAD R24, R17, UR4, RZ ;  /* 0x0000000411187c24 */ /* 0x000fe2000f8e02ff */
[----:B------:R-:W-:Y:S01]  /*1be0*/  LEA R94, P1, R4, UR16, 0x1 ;  /* 0x00000010045e7c11 */ /* 0x000fe2000f8208ff */
[----:B------:R-:W-:Y:S01]  /*1bf0*/  IMAD R3, R3, UR4, RZ ;  /* 0x0000000403037c24 */ /* 0x000fe2000f8e02ff */
[----:B------:R-:W-:Y:S01]  /*1c00*/  LEA.HI.X.SX32 R105, R0, UR17, 0x1, P2 ;  /* 0x0000001100697c11 */ /* 0x000fe200090f0eff */
[----:B------:R-:W-:Y:S01]  /*1c10*/  IMAD R171, R153, 0xb, RZ ;  /* 0x0000000b99ab7824 */ /* 0x000fe200078e02ff */
[----:B------:R-:W0:Y:S01]  /*1c20*/  LDC R0, c[0x0][0x23c] ;  /* 0x00008f00ff007b82 */ /* 0x000e220000000800 */
[----:B------:R-:W-:Y:S01]  /*1c30*/  LEA R100, P6, R7, UR16, 0x1 ;  /* 0x0000001007647c11 */ /* 0x000fe2000f8c08ff */
[C---:B------:R-:W-:Y:S01]  /*1c40*/  IMAD R169, R153.reuse, 0xa, RZ ;  /* 0x0000000a99a97824 */ /* 0x040fe200078e02ff */
[----:B------:R-:W-:Y:S01]  /*1c50*/  LEA R92, P5, R8, UR16, 0x1 ;  /* 0x00000010085c7c11 */ /* 0x000fe2000f8a08ff */
[----:B------:R-:W-:Y:S01]  /*1c60*/  IMAD R167, R153, 0x9, RZ ;  /* 0x0000000999a77824 */ /* 0x000fe200078e02ff */
[----:B------:R-:W-:Y:S01]  /*1c70*/  LEA R98, P2, R9, UR16, 0x1 ;  /* 0x0000001009627c11 */ /* 0x000fe2000f8408ff */
[C---:B------:R-:W-:Y:S01]  /*1c80*/  IMAD.SHL.U32 R165, R153.reuse, 0x8, RZ ;  /* 0x0000000899a57824 */ /* 0x040fe200078e00ff */
[----:B------:R-:W-:Y:S01]  /*1c90*/  LEA.HI.X.SX32 R95, R4, UR17, 0x1, P1 ;  /* 0x00000011045f7c11 */ /* 0x000fe200088f0eff */
[----:B------:R-:W-:Y:S01]  /*1ca0*/  IMAD R163, R153, 0x7, RZ ;  /* 0x0000000799a37824 */ /* 0x000fe200078e02ff */
[----:B------:R-:W-:Y:S01]  /*1cb0*/  LEA.HI.X.SX32 R101, R7, UR17, 0x1, P6 ;  /* 0x0000001107657c11 */ /* 0x000fe2000b0f0eff */
[----:B------:R-:W-:Y:S01]  /*1cc0*/  IMAD R161, R153, 0x6, RZ ;  /* 0x0000000699a17824 */ /* 0x000fe200078e02ff */
[----:B------:R-:W-:Y:S01]  /*1cd0*/  LEA R106, P0, R5, UR16, 0x1 ;  /* 0x00000010056a7c11 */ /* 0x000fe2000f8008ff */
[C---:B------:R-:W-:Y:S01]  /*1ce0*/  IMAD R159, R153.reuse, 0x5, RZ ;  /* 0x00000005999f7824 */ /* 0x040fe200078e02ff */
[----:B------:R-:W-:Y:S01]  /*1cf0*/  LEA R90, P4, R6, UR16, 0x1 ;  /* 0x00000010065a7c11 */ /* 0x000fe2000f8808ff */
[C---:B------:R-:W-:Y:S01]  /*1d00*/  IMAD.SHL.U32 R157, R153.reuse, 0x4, RZ ;  /* 0x00000004999d7824 */ /* 0x040fe200078e00ff */
[----:B------:R-:W-:Y:S01]  /*1d10*/  LEA R212, P3, R10, UR16, 0x1 ;  /* 0x000000100ad47c11 */ /* 0x000fe2000f8608ff */
[----:B------:R-:W-:Y:S01]  /*1d20*/  IMAD R155, R153, 0x3, RZ ;  /* 0x00000003999b7824 */ /* 0x000fe200078e02ff */
[----:B------:R-:W-:-:S02]  /*1d30*/  LEA R102, P1, R11, UR16, 0x1 ;  /* 0x000000100b667c11 */ /* 0x000fc4000f8208ff */
[----:B------:R-:W-:Y:S02]  /*1d40*/  CS2R R28, SRZ ;  /* 0x00000000001c7805 */ /* 0x000fe4000001ff00 */
[----:B------:R-:W-:Y:S02]  /*1d50*/  LEA R16, P6, R21, UR16, 0x1 ;  /* 0x0000001015107c11 */ /* 0x000fe4000f8c08ff */
[----:B------:R-:W-:Y:S02]  /*1d60*/  CS2R R30, SRZ ;  /* 0x00000000001e7805 */ /* 0x000fe4000001ff00 */
[----:B------:R-:W-:Y:S02]  /*1d70*/  LEA.HI.X.SX32 R93, R8, UR17, 0x1, P5 ;  /* 0x00000011085d7c11 */ /* 0x000fe4000a8f0eff */
[----:B------:R-:W-:Y:S02]  /*1d80*/  CS2R R32, SRZ ;  /* 0x0000000000207805 */ /* 0x000fe4000001ff00 */
[----:B------:R-:W-:-:S02]  /*1d90*/  LEA R20, P5, R15, UR16, 0x1 ;  /* 0x000000100f147c11 */ /* 0x000fc4000f8a08ff */
[----:B------:R-:W-:Y:S02]  /*1da0*/  CS2R R34, SRZ ;  /* 0x0000000000227805 */ /* 0x000fe4000001ff00 */
[----:B------:R-:W-:Y:S01]  /*1db0*/  LEA.HI.X.SX32 R99, R9, UR17, 0x1, P2 ;  /* 0x0000001109637c11 */ /* 0x000fe200090f0eff */
[----:B0-----:R-:W-:Y:S01]  /*1dc0*/  IMAD.SHL.U32 R145, R0, 0x20, RZ ;  /* 0x0000002000917824 */ /* 0x001fe200078e00ff */
[----:B------:R-:W-:Y:S01]  /*1dd0*/  LEA R14, P2, R24, UR16, 0x1 ;  /* 0x00000010180e7c11 */ /* 0x000fe2000f8408ff */
[----:B------:R-:W-:Y:S01]  /*1de0*/  IMAD R117, R147, R0, RZ ;  /* 0x0000000093757224 */ /* 0x000fe200078e02ff */
[----:B------:R-:W-:Y:S01]  /*1df0*/  LEA.HI.X.SX32 R107, R5, UR17, 0x1, P0 ;  /* 0x00000011056b7c11 */ /* 0x000fe200080f0eff */
[----:B------:R-:W-:Y:S01]  /*1e00*/  IMAD.SHL.U32 R153, R153, 0x2, RZ ;  /* 0x0000000299997824 */ /* 0x000fe200078e00ff */
[----:B------:R-:W-:Y:S01]  /*1e10*/  LEA.HI.X.SX32 R91, R6, UR17, 0x1, P4 ;  /* 0x00000011065b7c11 */ /* 0x000fe2000a0f0eff */
[----:B------:R-:W-:Y:S01]  /*1e20*/  UMOV UR4, 0xfffffffe ;  /* 0xfffffffe00047882 */ /* 0x000fe20000000000 */
[----:B------:R-:W-:Y:S01]  /*1e30*/  LEA.HI.X.SX32 R213, R10, UR17, 0x1, P3 ;  /* 0x000000110ad57c11 */ /* 0x000fe200098f0eff */
[----:B------:R-:W-:Y:S01]  /*1e40*/  IMAD.U32 R114, RZ, RZ, UR7 ;  /* 0x00000007ff727e24 */ /* 0x000fe2000f8e00ff */
[----:B------:R-:W-:Y:S01]  /*1e50*/  LEA.HI.X.SX32 R103, R11, UR17, 0x1, P1 ;  /* 0x000000110b677c11 */ /* 0x000fe200088f0eff */
[----:B------:R-:W-:Y:S01]  /*1e60*/  UIADD3.64 UR10, UR10, -UR4, URZ ;  /* 0x800000040a0a7297 */ /* 0x000fe2000fffe03f */
[----:B------:R-:W-:Y:S01]  /*1e70*/  LEA.HI.X.SX32 R17, R21, UR17, 0x1, P6 ;  /* 0x0000001115117c11 */ /* 0x000fe2000b0f0eff */
[----:B------:R-:W-:Y:S01]  /*1e80*/  UIADD3.64 UR20, UR8, 0x100, URZ ;  /* 0x0000010008147897 */ /* 0x000fe2000fffe03f */
[----:B------:R-:W-:Y:S01]  /*1e90*/  LEA R96, P0, R12, UR16, 0x1 ;  /* 0x000000100c607c11 */ /* 0x000fe2000f8008ff */
[----:B------:R-:W-:Y:S01]  /*1ea0*/  UMOV UR7, 0x80000020 ;  /* 0x8000002000077882 */ /* 0x000fe20000000000 */
[----:B------:R-:W-:-:S02]  /*1eb0*/  LEA R18, P4, R13, UR16, 0x1 ;  /* 0x000000100d127c11 */ /* 0x000fc4000f8808ff */
[----:B------:R-:W-:Y:S02]  /*1ec0*/  LEA R22, P3, R23, UR16, 0x1 ;  /* 0x0000001017167c11 */ /* 0x000fe4000f8608ff */
[----:B------:R-:W-:Y:S02]  /*1ed0*/  LEA R88, P1, R3, UR16, 0x1 ;  /* 0x0000001003587c11 */ /* 0x000fe4000f8208ff */
[----:B------:R-:W-:Y:S02]  /*1ee0*/  LEA.HI.X.SX32 R21, R15, UR17, 0x1, P5 ;  /* 0x000000110f157c11 */ /* 0x000fe4000a8f0eff */
[----:B------:R-:W-:Y:S02]  /*1ef0*/  LEA.HI.X.SX32 R15, R24, UR17, 0x1, P2 ;  /* 0x00000011180f7c11 */ /* 0x000fe400090f0eff */
[----:B------:R-:W-:Y:S02]  /*1f00*/  CS2R R24, SRZ ;  /* 0x0000000000187805 */ /* 0x000fe4000001ff00 */
[----:B------:R-:W-:-:S02]  /*1f10*/  LEA.HI.X.SX32 R97, R12, UR17, 0x1, P0 ;  /* 0x000000110c617c11 */ /* 0x000fc400080f0eff */
[----:B------:R-:W-:Y:S02]  /*1f20*/  LEA.HI.X.SX32 R19, R13, UR17, 0x1, P4 ;  /* 0x000000110d137c11 */ /* 0x000fe4000a0f0eff */
[----:B------:R-:W-:Y:S02]  /*1f30*/  LEA.HI.X.SX32 R23, R23, UR17, 0x1, P3 ;  /* 0x0000001117177c11 */ /* 0x000fe400098f0eff */
[----:B------:R-:W-:Y:S01]  /*1f40*/  LEA.HI.X.SX32 R89, R3, UR17, 0x1, P1 ;  /* 0x0000001103597c11 */ /* 0x000fe200088f0eff */
[----:B------:R-:W-:-:S12]  /*1f50*/  UIADD3.64 UR16, UR8, 0x80, URZ ;  /* 0x0000008008107897 */ /* 0x000fd8000fffe03f */
.L_x_1:
[C---:B------:R-:W-:Y:S01]  /*1f60*/  ISETP.GT.AND P0, PT, R114.reuse, 0x2, PT ;  /* 0x000000027200780c */ /* 0x040fe20003f04270 */
[----:B------:R-:W-:Y:S01]  /*1f70*/  IMAD.MOV.U32 R3, RZ, RZ, R187 ;  /* 0x000000ffff037224 */ /* 0x000fe200078e00bb */
[----:B------:R-:W-:Y:S01]  /*1f80*/  PRMT R191, RZ, 0x7610, R191 ;  /* 0x00007610ffbf7816 */ /* 0x000fe200000000bf */
[----:B------:R-:W0:Y:S01]  /*1f90*/  LDC R235, c[0x0][0x238] ;  /* 0x00008e00ffeb7b82 */ /* 0x000e220000000800 */
[C---:B------:R-:W-:Y:S01]  /*1fa0*/  ISETP.GT.AND P1, PT, R114.reuse, 0x3, PT ;  /* 0x000000037200780c */ /* 0x040fe20003f24270 */
[--C-:B------:R-:W-:Y:S01]  /*1fb0*/  IMAD.WIDE R4, R153, 0x2, R2.reuse ;  /* 0x0000000299047825 */ /* 0x100fe200078e0202 */
[C---:B------:R-:W-:Y:S02]  /*1fc0*/  ISETP.GT.AND P2, PT, R114.reuse, 0x6, PT ;  /* 0x000000067200780c */ /* 0x040fe40003f44270 */
[C---:B------:R-:W-:Y:S01]  /*1fd0*/  ISETP.GT.AND P3, PT, R114.reuse, 0x7, PT ;  /* 0x000000077200780c */ /* 0x040fe20003f64270 */
[----:B------:R-:W-:Y:S01]  /*1fe0*/  IMAD.WIDE R6, R155, 0x2, R2 ;  /* 0x000000029b067825 */ /* 0x000fe200078e0202 */
[----:B------:R-:W-:-:S02]  /*1ff0*/  ISETP.GT.AND P4, PT, R114, 0x8, PT ;  /* 0x000000087200780c */ /* 0x000fc40003f84270 */
[----:B------:R-:W-:Y:S01]  /*2000*/  PRMT R201, RZ, 0x7610, R201 ;  /* 0x00007610ffc97816 */ /* 0x000fe200000000c9 */
[----:B------:R1:W2:Y:S01]  /*2010*/  @P0 LDG.E.U16 R191, desc[UR14][R4.64] ;  /* 0x0000000e04bf0981 */ /* 0x0002a2000c1e1500 */
[C---:B------:R-:W-:Y:S01]  /*2020*/  ISETP.GT.AND P0, PT, R114.reuse, 0x4, PT ;  /* 0x000000047200780c */ /* 0x040fe20003f04270 */
[----:B------:R-:W-:Y:S01]  /*2030*/  IMAD.WIDE R8, R161, 0x2, R2 ;  /* 0x00000002a1087825 */ /* 0x000fe200078e0202 */
[----:B------:R-:W-:Y:S02]  /*2040*/  PRMT R211, RZ, 0x7610, R211 ;  /* 0x00007610ffd37816 */ /* 0x000fe400000000d3 */
[----:B------:R3:W4:Y:S01]  /*2050*/  @P1 LDG.E.U16 R201, desc[UR14][R6.64] ;  /* 0x0000000e06c91981 */ /* 0x000722000c1e1500 */
[----:B------:R-:W-:Y:S01]  /*2060*/  PRMT R134, RZ, 0x7610, R134 ;  /* 0x00007610ff867816 */ /* 0x000fe20000000086 */
[----:B------:R-:W-:Y:S01]  /*2070*/  IMAD.WIDE R10, R163, 0x2, R2 ;  /* 0x00000002a30a7825 */ /* 0x000fe200078e0202 */
[----:B------:R-:W-:Y:S02]  /*2080*/  PRMT R199, RZ, 0x7610, R199 ;  /* 0x00007610ffc77816 */ /* 0x000fe400000000c7 */
[----:B------:R-:W-:Y:S01]  /*2090*/  PRMT R187, RZ, 0x7610, R187 ;  /* 0x00007610ffbb7816 */ /* 0x000fe200000000bb */
[----:B-1----:R-:W-:Y:S01]  /*20a0*/  IMAD.WIDE R4, R157, 0x2, R2 ;  /* 0x000000029d047825 */ /* 0x002fe200078e0202 */
[C---:B------:R-:W-:Y:S01]  /*20b0*/  ISETP.GT.AND P1, PT, R114.reuse, 0x5, PT ;  /* 0x000000057200780c */ /* 0x040fe20003f24270 */
[----:B------:R-:W5:Y:S01]  /*20c0*/  @P2 LDG.E.U16 R134, desc[UR14][R8.64] ;  /* 0x0000000e08862981 */ /* 0x000f62000c1e1500 */
[----:B------:R-:W-:Y:S01]  /*20d0*/  PRMT R205, RZ, 0x7610, R205 ;  /* 0x00007610ffcd7816 */ /* 0x000fe200000000cd */
[--C-:B------:R-:W-:Y:S01]  /*20e0*/  IMAD.WIDE R12, R165, 0x2, R2.reuse ;  /* 0x00000002a50c7825 */ /* 0x100fe200078e0202 */
[C---:B------:R-:W-:Y:S01]  /*20f0*/  ISETP.GT.AND P2, PT, R114.reuse, 0xb, PT ;  /* 0x0000000b7200780c */ /* 0x040fe20003f44270 */
[----:B------:R1:W5:Y:S01]  /*2100*/  @P0 LDG.E.U16 R211, desc[UR14][R4.64] ;  /* 0x0000000e04d30981 */ /* 0x000362000c1e1500 */
[----:B------:R-:W-:Y:S01]  /*2110*/  ISETP.GT.AND P0, PT, R114, 0x9, PT ;  /* 0x000000097200780c */ /* 0x000fe20003f04270 */
[----:B---3--:R-:W-:-:S02]  /*2120*/  IMAD.WIDE R6, R159, 0x2, R2 ;  /* 0x000000029f067825 */ /* 0x008fc400078e0202 */
[----:B------:R3:W5:Y:S01]  /*2130*/  @P3 LDG.E.U16 R199, desc[UR14][R10.64] ;  /* 0x0000000e0ac73981 */ /* 0x000762000c1e1500 */
[----:B------:R-:W-:-:S03]  /*2140*/  ISETP.GT.AND P3, PT, R114, 0xc, PT ;  /* 0x0000000c7200780c */ /* 0x000fc60003f64270 */
[----:B------:R0:W2:Y:S01]  /*2150*/  @P4 LDG.E.U16 R187, desc[UR14][R12.64] ;  /* 0x0000000e0cbb4981 */ /* 0x0000a2000c1e1500 */
[C---:B------:R-:W-:Y:S01]  /*2160*/  ISETP.GT.AND P4, PT, R114.reuse, 0xd, PT ;  /* 0x0000000d7200780c */ /* 0x040fe20003f84270 */
[----:B-1----:R-:W-:Y:S01]  /*2170*/  IMAD.WIDE R4, R167, 0x2, R2 ;  /* 0x00000002a7047825 */ /* 0x002fe200078e0202 */
[----:B------:R-:W-:Y:S01]  /*2180*/  PRMT R116, RZ, 0x7610, R116 ;  /* 0x00007610ff747816 */ /* 0x000fe20000000074 */
[----:B------:R1:W5:Y:S01]  /*2190*/  @P1 LDG.E.U16 R205, desc[UR14][R6.64] ;  /* 0x0000000e06cd1981 */ /* 0x000362000c1e1500 */
[----:B------:R-:W-:Y:S01]  /*21a0*/  PRMT R207, RZ, 0x7610, R207 ;  /* 0x00007610ffcf7816 */ /* 0x000fe200000000cf */
[----:B------:R-:W-:Y:S01]  /*21b0*/  IMAD.WIDE R8, R171, 0x2, R2 ;  /* 0x00000002ab087825 */ /* 0x000fe200078e0202 */
[----:B------:R-:W-:Y:S02]  /*21c0*/  PRMT R209, RZ, 0x7610, R209 ;  /* 0x00007610ffd17816 */ /* 0x000fe400000000d1 */
[----:B------:R-:W-:Y:S01]  /*21d0*/  PRMT R203, RZ, 0x7610, R203 ;  /* 0x00007610ffcb7816 */ /* 0x000fe200000000cb */
[--C-:B---3--:R-:W-:Y:S01]  /*21e0*/  IMAD.WIDE R10, R173, 0x2, R2.reuse ;  /* 0x00000002ad0a7825 */ /* 0x108fe200078e0202 */
[C---:B------:R-:W-:Y:S01]  /*21f0*/  ISETP.GT.AND P1, PT, R114.reuse, 0xa, PT ;  /* 0x0000000a7200780c */ /* 0x040fe20003f24270 */
[----:B------:R3:W4:Y:S02]  /*2200*/  @P0 LDG.E.U16 R116, desc[UR14][R4.64] ;  /* 0x0000000e04740981 */ /* 0x000724000c1e1500 */
[----:B0-----:R-:W-:Y:S01]  /*2210*/  IMAD.WIDE R12, R175, 0x2, R2 ;  /* 0x00000002af0c7825 */ /* 0x001fe200078e0202 */
[C---:B------:R-:W-:Y:S01]  /*2220*/  ISETP.GT.AND P0, PT, R114.reuse, 0xe, PT ;  /* 0x0000000e7200780c */ /* 0x040fe20003f04270 */
[----:B------:R0:W5:Y:S01]  /*2230*/  @P2 LDG.E.U16 R207, desc[UR14][R8.64] ;  /* 0x0000000e08cf2981 */ /* 0x000162000c1e1500 */
[----:B------:R-:W-:-:S03]  /*2240*/  ISETP.GT.AND P2, PT, R114, 0x10, PT ;  /* 0x000000107200780c */ /* 0x000fc60003f44270 */
[----:B------:R0:W5:Y:S01]  /*2250*/  @P3 LDG.E.U16 R209, desc[UR14][R10.64] ;  /* 0x0000000e0ad13981 */ /* 0x000162000c1e1500 */
[----:B------:R-:W-:-:S03]  /*2260*/  ISETP.GT.AND P3, PT, R114, 0x11, PT ;  /* 0x000000117200780c */ /* 0x000fc60003f64270 */
[----:B------:R0:W5:Y:S01]  /*2270*/  @P4 LDG.E.U16 R203, desc[UR14][R12.64] ;  /* 0x0000000e0ccb4981 */ /* 0x000162000c1e1500 */
[C---:B------:R-:W-:Y:S01]  /*2280*/  ISETP.GT.AND P4, PT, R114.reuse, 0x12, PT ;  /* 0x000000127200780c */ /* 0x040fe20003f84270 */
[----:B-1----:R-:W-:Y:S01]  /*2290*/  IMAD.WIDE R6, R169, 0x2, R2 ;  /* 0x00000002a9067825 */ /* 0x002fe200078e0202 */
[----:B------:R-:W-:Y:S02]  /*22a0*/  PRMT R193, RZ, 0x7610, R193 ;  /* 0x00007610ffc17816 */ /* 0x000fe400000000c1 */
[----:B------:R-:W-:Y:S01]  /*22b0*/  PRMT R0, RZ, 0x7610, R0 ;  /* 0x00007610ff007816 */ /* 0x000fe20000000000 */
[----:B---3--:R-:W-:Y:S01]  /*22c0*/  IMAD.WIDE R4, R177, 0x2, R2 ;  /* 0x00000002b1047825 */ /* 0x008fe200078e0202 */
[----:B------:R-:W-:Y:S02]  /*22d0*/  PRMT R189, RZ, 0x7610, R189 ;  /* 0x00007610ffbd7816 */ /* 0x000fe400000000bd */
[----:B------:R1:W3:Y:S01]  /*22e0*/  @P1 LDG.E.U16 R193, desc[UR14][R6.64] ;  /* 0x0000000e06c11981 */ /* 0x0002e2000c1e1500 */
[----:B------:R-:W-:Y:S01]  /*22f0*/  PRMT R132, RZ, 0x7610, R132 ;  /* 0x00007610ff847816 */ /* 0x000fe20000000084 */
[----:B0-----:R-:W-:Y:S01]  /*2300*/  IMAD.WIDE R8, R181, 0x2, R2 ;  /* 0x00000002b5087825 */ /* 0x001fe200078e0202 */
[----:B------:R-:W-:Y:S01]  /*2310*/  PRMT R195, RZ, 0x7610, R195 ;  /* 0x00007610ffc37816 */ /* 0x000fe200000000c3 */
[----:B------:R0:W5:Y:S01]  /*2320*/  @P0 LDG.E.U16 R0, desc[UR14][R4.64] ;  /* 0x0000000e04000981 */ /* 0x000162000c1e1500 */
[----:B------:R-:W-:Y:S01]  /*2330*/  ISETP.GT.AND P1, PT, R114, 0xf, PT ;  /* 0x0000000f7200780c */ /* 0x000fe20003f24270 */
[----:B------:R-:W-:-:S04]  /*2340*/  IMAD.WIDE R10, R183, 0x2, R2 ;  /* 0x00000002b70a7825 */ /* 0x000fc800078e0202 */
[----:B------:R-:W-:Y:S01]  /*2350*/  IMAD.WIDE R12, R185, 0x2, R2 ;  /* 0x00000002b90c7825 */ /* 0x000fe200078e0202 */
[----:B------:R0:W4:Y:S01]  /*2360*/  @P2 LDG.E.U16 R189, desc[UR14][R8.64] ;  /* 0x0000000e08bd2981 */ /* 0x000122000c1e1500 */
[C---:B------:R-:W-:Y:S02]  /*2370*/  ISETP.GT.AND P0, PT, R114.reuse, 0x13, PT ;  /* 0x000000137200780c */ /* 0x040fe40003f04270 */
[C---:B------:R-:W-:Y:S01]  /*2380*/  ISETP.GT.AND P2, PT, R114.reuse, 0x15, PT ;  /* 0x000000157200780c */ /* 0x040fe20003f44270 */
[----:B------:R0:W3:Y:S01]  /*2390*/  @P3 LDG.E.U16 R132, desc[UR14][R10.64] ;  /* 0x0000000e0a843981 */ /* 0x0000e2000c1e1500 */
[----:B------:R-:W-:-:S03]  /*23a0*/  ISETP.GT.AND P3, PT, R114, 0x16, PT ;  /* 0x000000167200780c */ /* 0x000fc60003f64270 */
[----:B------:R0:W5:Y:S01]  /*23b0*/  @P4 LDG.E.U16 R195, desc[UR14][R12.64] ;  /* 0x0000000e0cc34981 */ /* 0x000162000c1e1500 */
[C---:B------:R-:W-:Y:S01]  /*23c0*/  ISETP.GT.AND P4, PT, R114.reuse, 0x17, PT ;  /* 0x000000177200780c */ /* 0x040fe20003f84270 */
[----:B-1----:R-:W-:Y:S01]  /*23d0*/  IMAD.WIDE R6, R179, 0x2, R2 ;  /* 0x00000002b3067825 */ /* 0x002fe200078e0202 */
[----:B------:R-:W-:Y:S02]  /*23e0*/  PRMT R197, RZ, 0x7610, R197 ;  /* 0x00007610ffc57816 */ /* 0x000fe400000000c5 */
[----:B------:R-:W-:Y:S01]  /*23f0*/  PRMT R221, RZ, 0x7610, R221 ;  /* 0x00007610ffdd7816 */ /* 0x000fe200000000dd */
[----:B0-----:R-:W-:Y:S01]  /*2400*/  IMAD.WIDE R4, R143, 0x2, R2 ;  /* 0x000000028f047825 */ /* 0x001fe200078e0202 */
[----:B------:R-:W-:Y:S02]  /*2410*/  PRMT R217, RZ, 0x7610, R217 ;  /* 0x00007610ffd97816 */ /* 0x000fe400000000d9 */
[----:B------:R0:W5:Y:S01]  /*2420*/  @P1 LDG.E.U16 R197, desc[UR14][R6.64] ;  /* 0x0000000e06c51981 */ /* 0x000162000c1e1500 */
[----:B------:R-:W-:Y:S01]  /*2430*/  PRMT R136, RZ, 0x7610, R136 ;  /* 0x00007610ff887816 */ /* 0x000fe20000000088 */
[----:B------:R-:W-:Y:S01]  /*2440*/  IMAD.WIDE R8, R139, 0x2, R2 ;  /* 0x000000028b087825 */ /* 0x000fe200078e0202 */
[----:B------:R-:W-:Y:S01]  /*2450*/  PRMT R215, RZ, 0x7610, R215 ;  /* 0x00007610ffd77816 */ /* 0x000fe200000000d7 */
[----:B------:R1:W5:Y:S01]  /*2460*/  @P0 LDG.E.U16 R221, desc[UR14][R4.64] ;  /* 0x0000000e04dd0981 */ /* 0x000362000c1e1500 */
[----:B------:R-:W-:Y:S01]  /*2470*/  ISETP.GT.AND P1, PT, R114, 0x14, PT ;  /* 0x000000147200780c */ /* 0x000fe20003f24270 */
[----:B------:R-:W-:-:S04]  /*2480*/  IMAD.WIDE R10, R137, 0x2, R2 ;  /* 0x00000002890a7825 */ /* 0x000fc800078e0202 */
[----:B------:R-:W-:Y:S01]  /*2490*/  IMAD.WIDE R12, R141, 0x2, R2 ;  /* 0x000000028d0c7825 */ /* 0x000fe200078e0202 */
[----:B------:R1:W5:Y:S01]  /*24a0*/  @P2 LDG.E.U16 R217, desc[UR14][R8.64] ;  /* 0x0000000e08d92981 */ /* 0x000362000c1e1500 */
[C---:B------:R-:W-:Y:S02]  /*24b0*/  ISETP.GT.AND P0, PT, R114.reuse, 0x18, PT ;  /* 0x000000187200780c */ /* 0x040fe40003f04270 */
[C---:B------:R-:W-:Y:S01]  /*24c0*/  ISETP.GT.AND P2, PT, R114.reuse, 0x1a, PT ;  /* 0x0000001a7200780c */ /* 0x040fe20003f44270 */
[----:B------:R1:W5:Y:S01]  /*24d0*/  @P3 LDG.E.U16 R136, desc[UR14][R10.64] ;  /* 0x0000000e0a883981 */ /* 0x000362000c1e1500 */
[----:B------:R-:W-:-:S03]  /*24e0*/  ISETP.GT.AND P3, PT, R114, 0x1b, PT ;  /* 0x0000001b7200780c */ /* 0x000fc60003f64270 */
[----:B------:R1:W5:Y:S01]  /*24f0*/  @P4 LDG.E.U16 R215, desc[UR14][R12.64] ;  /* 0x0000000e0cd74981 */ /* 0x000362000c1e1500 */
[C---:B------:R-:W-:Y:S01]  /*2500*/  ISETP.GT.AND P4, PT, R114.reuse, 0x1c, PT ;  /* 0x0000001c7200780c */ /* 0x040fe20003f84270 */
[----:B0-----:R-:W-:Y:S01]  /*2510*/  IMAD.WIDE R6, R115, 0x2, R2 ;  /* 0x0000000273067825 */ /* 0x001fe200078e0202 */
[----:B------:R-:W-:Y:S02]  /*2520*/  PRMT R219, RZ, 0x7610, R219 ;  /* 0x00007610ffdb7816 */ /* 0x000fe400000000db */
[----:B------:R-:W-:Y:S01]  /*2530*/  PRMT R223, RZ, 0x7610, R223 ;  /* 0x00007610ffdf7816 */ /* 0x000fe200000000df */
[----:B-1----:R-:W-:Y:S01]  /*2540*/  IMAD.WIDE R4, R133, 0x2, R2 ;  /* 0x0000000285047825 */ /* 0x002fe200078e0202 */
[----:B------:R-:W-:Y:S02]  /*2550*/  PRMT R225, RZ, 0x7610, R225 ;  /* 0x00007610ffe17816 */ /* 0x000fe400000000e1 */
[----:B------:R0:W5:Y:S01]  /*2560*/  @P1 LDG.E.U16 R219, desc[UR14][R6.64] ;  /* 0x0000000e06db1981 */ /* 0x000162000c1e1500 */
[----:B------:R-:W-:Y:S01]  /*2570*/  PRMT R227, RZ, 0x7610, R227 ;  /* 0x00007610ffe37816 */ /* 0x000fe200000000e3 */
[----:B------:R-:W-:Y:S01]  /*2580*/  IMAD.WIDE R8, R129, 0x2, R2 ;  /* 0x0000000281087825 */ /* 0x000fe200078e0202 */
[----:B------:R-:W-:Y:S01]  /*2590*/  PRMT R229, RZ, 0x7610, R229 ;  /* 0x00007610ffe57816 */ /* 0x000fe200000000e5 */
[----:B------:R-:W3:Y:S01]  /*25a0*/  @P0 LDG.E.U16 R223, desc[UR14][R4.64] ;  /* 0x0000000e04df0981 */ /* 0x000ee2000c1e1500 */
[----:B------:R-:W-:Y:S01]  /*25b0*/  ISETP.GT.AND P1, PT, R114, 0x19, PT ;  /* 0x000000197200780c */ /* 0x000fe20003f24270 */
[----:B------:R-:W-:-:S04]  /*25c0*/  IMAD.WIDE R10, R135, 0x2, R2 ;  /* 0x00000002870a7825 */ /* 0x000fc800078e0202 */
[--C-:B------:R-:W-:Y:S01]  /*25d0*/  IMAD.WIDE R12, R125, 0x2, R2.reuse ;  /* 0x000000027d0c7825 */ /* 0x100fe200078e0202 */
[----:B------:R-:W5:Y:S01]  /*25e0*/  @P2 LDG.E.U16 R225, desc[UR14][R8.64] ;  /* 0x0000000e08e12981 */ /* 0x000f62000c1e1500 */
[C---:B------:R-:W-:Y:S02]  /*25f0*/  ISETP.GT.AND P2, PT, R114.reuse, 0x1, PT ;  /* 0x000000017200780c */ /* 0x040fe40003f44270 */
[C---:B------:R-:W-:Y:S01]  /*2600*/  ISETP.GT.AND P5, PT, R114.reuse, 0x1f, PT ;  /* 0x0000001f7200780c */ /* 0x040fe20003fa4270 */
[----:B------:R1:W5:Y:S01]  /*2610*/  @P3 LDG.E.U16 R227, desc[UR14][R10.64] ;  /* 0x0000000e0ae33981 */ /* 0x000362000c1e1500 */
[C---:B------:R-:W-:Y:S02]  /*2620*/  ISETP.GT.AND P3, PT, R114.reuse, 0x1d, PT ;  /* 0x0000001d7200780c */ /* 0x040fe40003f64270 */
[C---:B------:R-:W-:Y:S01]  /*2630*/  ISETP.GT.AND P0, PT, R114.reuse, RZ, PT ;  /* 0x000000ff7200720c */ /* 0x040fe20003f04270 */
[----:B------:R-:W5:Y:S01]  /*2640*/  @P4 LDG.E.U16 R229, desc[UR14][R12.64] ;  /* 0x0000000e0ce54981 */ /* 0x000f62000c1e1500 */
[----:B------:R-:W-:Y:S01]  /*2650*/  ISETP.GT.AND P4, PT, R114, 0x1e, PT ;  /* 0x0000001e7200780c */ /* 0x000fe20003f84270 */
[----:B0-----:R-:W-:Y:S01]  /*2660*/  IMAD.WIDE R6, R131, 0x2, R2 ;  /* 0x0000000283067825 */ /* 0x001fe200078e0202 */
[----:B------:R-:W-:-:S02]  /*2670*/  PRMT R138, RZ, 0x7610, R138 ;  /* 0x00007610ff8a7816 */ /* 0x000fc4000000008a */
[----:B------:R-:W-:Y:S01]  /*2680*/  PRMT R140, RZ, 0x7610, R140 ;  /* 0x00007610ff8c7816 */ /* 0x000fe2000000008c */
[----:B-1----:R-:W-:Y:S01]  /*2690*/  IMAD.WIDE R10, R235, 0x2, R2 ;  /* 0x00000002eb0a7825 */ /* 0x002fe200078e0202 */
[----:B------:R-:W-:Y:S02]  /*26a0*/  PRMT R233, RZ, 0x7610, R233 ;  /* 0x00007610ffe97816 */ /* 0x000fe400000000e9 */
[----:B------:R0:W5:Y:S01]  /*26b0*/  @P1 LDG.E.U16 R138, desc[UR14][R6.64] ;  /* 0x0000000e068a1981 */ /* 0x000162000c1e1500 */
[----:B------:R-:W-:Y:S01]  /*26c0*/  PRMT R142, RZ, 0x7610, R142 ;  /* 0x00007610ff8e7816 */ /* 0x000fe2000000008e */
[----:B------:R-:W-:Y:S01]  /*26d0*/  IMAD.WIDE R4, R123, 0x2, R2 ;  /* 0x000000027b047825 */ /* 0x000fe200078e0202 */
[----:B------:R-:W-:Y:S01]  /*26e0*/  PRMT R231, RZ, 0x7610, R231 ;  /* 0x00007610ffe77816 */ /* 0x000fe200000000e7 */
[----:B------:R-:W5:Y:S01]  /*26f0*/  @P2 LDG.E.U16 R140, desc[UR14][R10.64] ;  /* 0x0000000e0a8c2981 */ /* 0x000f62000c1e1500 */
[----:B------:R-:W-:Y:S01]  /*2700*/  PRMT R235, RZ, 0x7610, R235 ;  /* 0x00007610ffeb7816 */ /* 0x000fe200000000eb */
[----:B------:R-:W-:-:S02]  /*2710*/  IMAD.WIDE R8, R127, 0x2, R2 ;  /* 0x000000027f087825 */ /* 0x000fc400078e0202 */
[----:B------:R1:W5:Y:S02]  /*2720*/  @P3 LDG.E.U16 R233, desc[UR14][R4.64] ;  /* 0x0000000e04e93981 */ /* 0x000364000c1e1500 */
[----:B0-----:R-:W-:Y:S02]  /*2730*/  IMAD.WIDE R6, R121, 0x2, R2 ;  /* 0x0000000279067825 */ /* 0x001fe400078e0202 */
[----:B------:R-:W5:Y:S04]  /*2740*/  @P5 LDG.E.U16 R231, desc[UR14][R8.64] ;  /* 0x0000000e08e75981 */ /* 0x000f68000c1e1500 */
[----:B------:R0:W5:Y:S04]  /*2750*/  @P4 LDG.E.U16 R142, desc[UR14][R6.64] ;  /* 0x0000000e068e4981 */ /* 0x000168000c1e1500 */
[----:B------:R-:W5:Y:S01]  /*2760*/  @P0 LDG.E.U16 R235, desc[UR14][R2.64] ;  /* 0x0000000e02eb0981 */ /* 0x000f62000c1e1500 */
[----:B------:R-:W-:Y:S01]  /*2770*/  BAR.SYNC.DEFER_BLOCKING 0x0 ;  /* 0x0000000000007b1d */ /* 0x000fe20000010000 */
[----:B------:R-:W-:Y:S01]  /*2780*/  ISETP.GE.AND P1, PT, R147, R114, PT ;  /* 0x000000729300720c */ /* 0x000fe20003f26270 */
[----:B-1----:R-:W-:-:S02]  /*2790*/  IMAD.MOV.U32 R4, RZ, RZ, R88 ;  /* 0x000000ffff047224 */ /* 0x002fc400078e0058 */
[----:B------:R-:W-:Y:S01]  /*27a0*/  IMAD.MOV.U32 R5, RZ, RZ, R89 ;  /* 0x000000ffff057224 */ /* 0x000fe200078e0059 */
[----:B------:R-:W-:Y:S01]  /*27b0*/  PRMT R237, RZ, 0x7610, R237 ;  /* 0x00007610ffed7816 */ /* 0x000fe200000000ed */
[----:B------:R-:W-:Y:S01]  /*27c0*/  IMAD.WIDE R12, R117, 0x2, R4 ;  /* 0x00000002750c7825 */ /* 0x000fe200078e0204 */
[----:B------:R-:W-:-:S03]  /*27d0*/  PRMT R239, RZ, 0x7610, R239 ;  /* 0x00007610ffef7816 */ /* 0x000fc600000000ef */
[----:B0-----:R-:W-:Y:S02]  /*27e0*/  IMAD.MOV.U32 R6, RZ, RZ, R18 ;  /* 0x000000ffff067224 */ /* 0x001fe400078e0012 */
[----:B------:R-:W-:Y:S02]  /*27f0*/  IMAD.MOV.U32 R7, RZ, RZ, R19 ;  /* 0x000000ffff077224 */ /* 0x000fe400078e0013 */
[----:B------:R-:W-:Y:S02]  /*2800*/  IMAD.MOV.U32 R8, RZ, RZ, R16 ;  /* 0x000000ffff087224 */ /* 0x000fe400078e0010 */
[----:B------:R-:W-:Y:S02]  /*2810*/  IMAD.MOV.U32 R9, RZ, RZ, R17 ;  /* 0x000000ffff097224 */ /* 0x000fe400078e0011 */
[----:B------:R-:W-:Y:S02]  /*2820*/  IMAD.MOV.U32 R10, RZ, RZ, R20 ;  /* 0x000000ffff0a7224 */ /* 0x000fe400078e0014 */
[----:B------:R-:W-:Y:S01]  /*2830*/  IMAD.MOV.U32 R11, RZ, RZ, R21 ;  /* 0x000000ffff0b7224 */ /* 0x000fe200078e0015 */
[----:B------:R0:W5:Y:S01]  /*2840*/  @!P1 LDG.E.U16 R237, desc[UR14][R12.64] ;  /* 0x0000000e0ced9981 */ /* 0x000162000c1e1500 */
[----:B------:R-:W-:Y:S01]  /*2850*/  PRMT R241, RZ, 0x7610, R241 ;  /* 0x00007610fff17816 */ /* 0x000fe200000000f1 */
[----:B------:R-:W-:Y:S01]  /*2860*/  IMAD.WIDE R16, R117, 0x2, R14 ;  /* 0x0000000275107825 */ /* 0x000fe200078e020e */
[----:B------:R-:W-:-:S02]  /*2870*/  PRMT R243, RZ, 0x7610, R243 ;  /* 0x00007610fff37816 */ /* 0x000fc400000000f3 */
[----:B------:R-:W-:Y:S01]  /*2880*/  PRMT R245, RZ, 0x7610, R245 ;  /* 0x00007610fff57816 */ /* 0x000fe200000000f5 */
[C---:B------:R-:W-:Y:S01]  /*2890*/  IMAD.WIDE R20, R117.reuse, 0x2, R10 ;  /* 0x0000000275147825 */ /* 0x040fe200078e020a */
[----:B------:R-:W-:Y:S01]  /*28a0*/  PRMT R247, RZ, 0x7610, R247 ;  /* 0x00007610fff77816 */ /* 0x000fe200000000f7 */
[----:B------:R1:W5:Y:S02]  /*28b0*/  @!P1 LDG.E.U16 R239, desc[UR14][R16.64] ;  /* 0x0000000e10ef9981 */ /* 0x000364000c1e1500 */
[----:B0-----:R-:W-:Y:S02]  /*28c0*/  IMAD.MOV.U32 R12, RZ, RZ, R22 ;  /* 0x000000ffff0c7224 */ /* 0x001fe400078e0016 */
[----:B------:R-:W-:Y:S01]  /*28d0*/  IMAD.MOV.U32 R13, RZ, RZ, R23 ;  /* 0x000000ffff0d7224 */ /* 0x000fe200078e0017 */
[----:B------:R0:W5:Y:S01]  /*28e0*/  @!P1 LDG.E.U16 R243, desc[UR14][R20.64] ;  /* 0x0000000e14f39981 */ /* 0x000162000c1e1500 */
[----:B------:R-:W-:-:S04]  /*28f0*/  IMAD.WIDE R22, R117, 0x2, R8 ;  /* 0x0000000275167825 */ /* 0x000fc800078e0208 */
[C---:B------:R-:W-:Y:S01]  /*2900*/  IMAD.WIDE R18, R117.reuse, 0x2, R12 ;  /* 0x0000000275127825 */ /* 0x040fe200078e020c */
[----:B------:R-:W5:Y:S03]  /*2910*/  @!P1 LDG.E.U16 R245, desc[UR14][R22.64] ;  /* 0x0000000e16f59981 */ /* 0x000f66000c1e1500 */
[----:B------:R-:W-:Y:S01]  /*2920*/  IMAD.WIDE R88, R117, 0x2, R6 ;  /* 0x0000000275587825 */ /* 0x000fe200078e0206 */
[----:B------:R0:W5:Y:S03]  /*2930*/  @!P1 LDG.E.U16 R241, desc[UR14][R18.64] ;  /* 0x0000000e12f19981 */ /* 0x000166000c1e1500 */
[----:B-1----:R-:W-:Y:S01]  /*2940*/  IMAD.MOV.U32 R16, RZ, RZ, R94 ;  /* 0x000000ffff107224 */ /* 0x002fe200078e005e */
[----:B------:R1:W5:Y:S01]  /*2950*/  @!P1 LDG.E.U16 R247, desc[UR14][R88.64] ;  /* 0x0000000e58f79981 */ /* 0x000362000c1e1500 */
[----:B------:R-:W-:-:S02]  /*2960*/  IMAD.MOV.U32 R17, RZ, RZ, R95 ;  /* 0x000000ffff117224 */ /* 0x000fc400078e005f */
[----:B0-----:R-:W-:Y:S02]  /*2970*/  IMAD.MOV.U32 R20, RZ, RZ, R92 ;  /* 0x000000ffff147224 */ /* 0x001fe400078e005c */
[----:B------:R-:W-:Y:S02]  /*2980*/  IMAD.MOV.U32 R21, RZ, RZ, R93 ;  /* 0x000000ffff157224 */ /* 0x000fe400078e005d */
[----:B------:R-:W-:Y:S02]  /*2990*/  IMAD.MOV.U32 R18, RZ, RZ, R90 ;  /* 0x000000ffff127224 */ /* 0x000fe400078e005a */
[----:B------:R-:W-:Y:S02]  /*29a0*/  IMAD.MOV.U32 R19, RZ, RZ, R91 ;  /* 0x000000ffff137224 */ /* 0x000fe400078e005b */
[----:B------:R-:W-:Y:S02]  /*29b0*/  IMAD.MOV.U32 R22, RZ, RZ, R98 ;  /* 0x000000ffff167224 */ /* 0x000fe400078e0062 */
[----:B------:R-:W-:-:S02]  /*29c0*/  IMAD.MOV.U32 R23, RZ, RZ, R99 ;  /* 0x000000ffff177224 */ /* 0x000fc400078e0063 */
[----:B-1----:R-:W-:Y:S02]  /*29d0*/  IMAD.MOV.U32 R88, RZ, RZ, R96 ;  /* 0x000000ffff587224 */ /* 0x002fe400078e0060 */
[----:B------:R-:W-:Y:S01]  /*29e0*/  IMAD.MOV.U32 R89, RZ, RZ, R97 ;  /* 0x000000ffff597224 */ /* 0x000fe200078e0061 */
[----:B------:R-:W-:Y:S01]  /*29f0*/  PRMT R249, RZ, 0x7610, R249 ;  /* 0x00007610fff97816 */ /* 0x000fe200000000f9 */
[C---:B------:R-:W-:Y:S01]  /*2a00*/  IMAD.WIDE R92, R117.reuse, 0x2, R22 ;  /* 0x00000002755c7825 */ /* 0x040fe200078e0216 */
[----:B------:R-:W-:Y:S02]  /*2a10*/  PRMT R144, RZ, 0x7610, R144 ;  /* 0x00007610ff907816 */ /* 0x000fe40000000090 */
[----:B------:R-:W-:Y:S01]  /*2a20*/  PRMT R148, RZ, 0x7610, R148 ;  /* 0x00007610ff947816 */ /* 0x000fe20000000094 */
[C---:B------:R-:W-:Y:S01]  /*2a30*/  IMAD.WIDE R90, R117.reuse, 0x2, R88 ;  /* 0x00000002755a7825 */ /* 0x040fe200078e0258 */
[----:B------:R-:W-:Y:S02]  /*2a40*/  PRMT R152, RZ, 0x7610, R152 ;  /* 0x00007610ff987816 */ /* 0x000fe40000000098 */
[----:B------:R-:W-:Y:S01]  /*2a50*/  PRMT R156, RZ, 0x7610, R156 ;  /* 0x00007610ff9c7816 */ /* 0x000fe2000000009c */
[C---:B------:R-:W-:Y:S01]  /*2a60*/  IMAD.WIDE R94, R117.reuse, 0x2, R20 ;  /* 0x00000002755e7825 */ /* 0x040fe200078e0214 */
[----:B------:R0:W5:Y:S03]  /*2a70*/  @!P1 LDG.E.U16 R249, desc[UR14][R90.64] ;  /* 0x0000000e5af99981 */ /* 0x000166000c1e1500 */
[C---:B------:R-:W-:Y:S01]  /*2a80*/  IMAD.WIDE R96, R117.reuse, 0x2, R18 ;  /* 0x0000000275607825 */ /* 0x040fe200078e0212 */
[----:B------:R1:W5:Y:S03]  /*2a90*/  @!P1 LDG.E.U16 R144, desc[UR14][R92.64] ;  /* 0x0000000e5c909981 */ /* 0x000366000c1e1500 */
[----:B------:R-:W-:Y:S01]  /*2aa0*/  IMAD.WIDE R98, R117, 0x2, R16 ;  /* 0x0000000275627825 */ /* 0x000fe200078e0210 */
[----:B------:R1:W5:Y:S03]  /*2ab0*/  @!P1 LDG.E.U16 R148, desc[UR14][R94.64] ;  /* 0x0000000e5e949981 */ /* 0x000366000c1e1500 */
[----:B0-----:R-:W-:Y:S01]  /*2ac0*/  IMAD.MOV.U32 R90, RZ, RZ, R106 ;  /* 0x000000ffff5a7224 */ /* 0x001fe200078e006a */
[----:B------:R0:W5:Y:S01]  /*2ad0*/  @!P1 LDG.E.U16 R152, desc[UR14][R96.64] ;  /* 0x0000000e60989981 */ /* 0x000162000c1e1500 */
[----:B------:R-:W-:-:S02]  /*2ae0*/  IMAD.MOV.U32 R91, RZ, RZ, R107 ;  /* 0x000000ffff5b7224 */ /* 0x000fc400078e006b */
[----:B-1----:R-:W-:Y:S01]  /*2af0*/  IMAD.MOV.U32 R92, RZ, RZ, R212 ;  /* 0x000000ffff5c7224 */ /* 0x002fe200078e00d4 */
[----:B------:R1:W5:Y:S01]  /*2b00*/  @!P1 LDG.E.U16 R156, desc[UR14][R98.64] ;  /* 0x0000000e629c9981 */ /* 0x000362000c1e1500 */
[----:B------:R-:W-:Y:S02]  /*2b10*/  IMAD.MOV.U32 R93, RZ, RZ, R213 ;  /* 0x000000ffff5d7224 */ /* 0x000fe400078e00d5 */
[----:B------:R-:W-:Y:S02]  /*2b20*/  IMAD.MOV.U32 R94, RZ, RZ, R104 ;  /* 0x000000ffff5e7224 */ /* 0x000fe400078e0068 */
[----:B------:R-:W-:Y:S02]  /*2b30*/  IMAD.MOV.U32 R95, RZ, RZ, R105 ;  /* 0x000000ffff5f7224 */ /* 0x000fe400078e0069 */
[----:B0-----:R-:W-:Y:S02]  /*2b40*/  IMAD.MOV.U32 R96, RZ, RZ, R102 ;  /* 0x000000ffff607224 */ /* 0x001fe400078e0066 */
        /* <DEDUP_REMOVED lines=8> */
[----:B------:R-:W-:Y:S01]  /*2bd0*/  PRMT R154, RZ, 0x7610, R154 ;  /* 0x00007610ff9a7816 */ /* 0x000fe2000000009a */
[----:B------:R-:W5:Y:S01]  /*2be0*/  @!P1 LDG.E.U16 R251, desc[UR14][R100.64] ;  /* 0x0000000e64fb9981 */ /* 0x000f62000c1e1500 */
[----:B------:R-:W-:Y:S01]  /*2bf0*/  PRMT R158, RZ, 0x7610, R158 ;  /* 0x00007610ff9e7816 */ /* 0x000fe2000000009e */
[----:B------:R-:W-:-:S02]  /*2c00*/  IMAD.WIDE R104, R117, 0x2, R98 ;  /* 0x0000000275687825 */ /* 0x000fc400078e0262 */
[----:B------:R-:W5:Y:S02]  /*2c10*/  @!P1 LDG.E.U16 R146, desc[UR14][R102.64] ;  /* 0x0000000e66929981 */ /* 0x000f64000c1e1500 */
[C---:B------:R-:W-:Y:S02]  /*2c20*/  IMAD.WIDE R106, R117.reuse, 0x2, R90 ;  /* 0x00000002756a7825 */ /* 0x040fe400078e025a */
[----:B------:R-:W5:Y:S02]  /*2c30*/  @!P1 LDG.E.U16 R150, desc[UR14][R104.64] ;  /* 0x0000000e68969981 */ /* 0x000f64000c1e1500 */
[----:B------:R-:W-:Y:S02]  /*2c40*/  IMAD.WIDE R212, R117, 0x2, R94 ;  /* 0x0000000275d47825 */ /* 0x000fe400078e025e */
[----:B------:R-:W5:Y:S04]  /*2c50*/  @!P1 LDG.E.U16 R154, desc[UR14][R106.64] ;  /* 0x0000000e6a9a9981 */ /* 0x000f68000c1e1500 */
[----:B------:R-:W5:Y:S04]  /*2c60*/  @!P1 LDG.E.U16 R158, desc[UR14][R212.64] ;  /* 0x0000000ed49e9981 */ /* 0x000f68000c1e1500 */
[----:B--2---:R0:W-:Y:S04]  /*2c70*/  STS.U16 [R110+UR12+0x400], R187 ;  /* 0x000400bb6e007988 */ /* 0x0041e8000800040c */
[----:B----4-:R1:W-:Y:S04]  /*2c80*/  STS.U16 [R110+UR12+0x800], R189 ;  /* 0x000800bd6e007988 */ /* 0x0103e8000800040c */
[----:B---3--:R1:W-:Y:S04]  /*2c90*/  STS.U16 [R110+UR12+0xc00], R223 ;  /* 0x000c00df6e007988 */ /* 0x0083e8000800040c */
[----:B-----5:R1:W-:Y:S04]  /*2ca0*/  STS.U16 [R110+UR12], R235 ;  /* 0x000000eb6e007988 */ /* 0x0203e8000800040c */
[----:B------:R1:W-:Y:S04]  /*2cb0*/  STS.U16 [R151+UR12+0x80], R140 ;  /* 0x0000808c97007988 */ /* 0x0003e8000800040c */
        /* <DEDUP_REMOVED lines=42> */
[----:B------:R1:W-:Y:S01]  /*2f60*/  STS.U16 [R120+UR12+0x2f00], R158 ;  /* 0x002f009e78007988 */ /* 0x0003e2000800040c */
[----:B------:R2:W-:Y:S06]  /*2f70*/  MEMBAR.ALL.CTA ;  /* 0x0000000000007992 */ /* 0x0005ec0000008000 */
[----:B--2---:R-:W2:Y:S01]  /*2f80*/  FENCE.VIEW.ASYNC.S ;  /* 0x00000000000073c6 */ /* 0x004ea20000000000 */
[----:B------:R-:W-:Y:S01]  /*2f90*/  R2UR UR4, R113 ;  /* 0x00000000710472ca */ /* 0x000fe200000e0000 */
[----:B--2---:R-:W-:Y:S06]  /*2fa0*/  BAR.SYNC.DEFER_BLOCKING 0x0 ;  /* 0x0000000000007b1d */ /* 0x004fec0000010000 */
[----:B------:R-:W-:Y:S01]  /*2fb0*/  UMOV UR5, 0x40000040 ;  /* 0x4000004000057882 */ /* 0x000fe20000000000 */
[----:B------:R-:W-:-:S06]  /*2fc0*/  WARPGROUP.ARRIVE ;  /* 0x00000000000079c5 */ /* 0x000fcc0000000000 */
[----:B------:R-:W-:Y:S01]  /*2fd0*/  HGMMA.64x64x16.F32.BF16 R56, gdesc[UR4].tnspA, R56 ;  /* 0x20e00000043879f0 */ /* 0x000fe20008701838 */
[----:B------:R-:W-:Y:S01]  /*2fe0*/  UMOV UR18, UR6 ;  /* 0x0000000600127c82 */ /* 0x000fe20008000000 */
[----:B------:R-:W-:Y:S02]  /*2ff0*/  UMOV UR19, UR7 ;  /* 0x0000000700137c82 */ /* 0x000fe40008000000 */
[----:B------:R-:W-:Y:S04]  /*3000*/  HGMMA.64x64x16.F32.BF16 R56, gdesc[UR8].tnspA, R56 ;  /* 0x20e00000083879f0 */ /* 0x000fe80008701838 */
[----:B------:R-:W-:Y:S01]  /*3010*/  HGMMA.64x64x16.F32.BF16 R24, gdesc[UR16].tnspA, R24 ;  /* 0x20e00000101879f0 */ /* 0x000fe20008701818 */
[----:B------:R-:W-:Y:S01]  /*3020*/  UMOV UR22, UR10 ;  /* 0x0000000a00167c82 */ /* 0x000fe20008000000 */
[----:B------:R-:W-:Y:S01]  /*3030*/  UMOV UR23, UR11 ;  /* 0x0000000b00177c82 */ /* 0x000fe20008000000 */
[----:B------:R-:W-:-:S05]  /*3040*/  VIADD R118, R118, 0xffffffff ;  /* 0xffffffff76767836 */ /* 0x000fca0000000000 */
[----:B------:R-:W-:Y:S01]  /*3050*/  ISETP.NE.U32.AND P0, PT, R118, RZ, PT ;  /* 0x000000ff7600720c */ /* 0x000fe20003f05070 */
[----:B------:R-:W-:Y:S01]  /*3060*/  HGMMA.64x64x16.F32.BF16 R24, gdesc[UR20].tnspA, R24, gsb0 ;  /* 0x20e00000141879f0 */ /* 0x000fe20008001818 */
[----:B------:R-:W-:-:S04]  /*3070*/  IMAD.WIDE R20, R145, 0x2, R20 ;  /* 0x0000000291147825 */ /* 0x000fc800078e0214 */
        /* <DEDUP_REMOVED lines=9> */
[----:B------:R-:W-:Y:S02]  /*3110*/  IMAD.MOV.U32 R92, RZ, RZ, R20 ;  /* 0x000000ffff5c7224 */ /* 0x000fe400078e0014 */
[----:B------:R-:W-:Y:S02]  /*3120*/  IMAD.MOV.U32 R93, RZ, RZ, R21 ;  /* 0x000000ffff5d7224 */ /* 0x000fe400078e0015 */
[----:B------:R-:W-:-:S04]  /*3130*/  IMAD.WIDE R96, R145, 0x2, R88 ;  /* 0x0000000291607825 */ /* 0x000fc800078e0258 */
[----:B------:R-:W-:-:S04]  /*3140*/  IMAD.WIDE R18, R145, 0x2, R6 ;  /* 0x0000000291127825 */ /* 0x000fc800078e0206 */
[----:B------:R-:W-:-:S04]  /*3150*/  IMAD.WIDE R16, R145, 0x2, R8 ;  /* 0x0000000291107825 */ /* 0x000fc800078e0208 */
[----:B------:R-:W-:-:S04]  /*3160*/  IMAD.WIDE R20, R145, 0x2, R10 ;  /* 0x0000000291147825 */ /* 0x000fc800078e020a */
[----:B------:R-:W-:-:S04]  /*3170*/  IMAD.WIDE R22, R145, 0x2, R12 ;  /* 0x0000000291167825 */ /* 0x000fc800078e020c */
[----:B------:R-:W-:-:S04]  /*3180*/  IMAD.WIDE R14, R145, 0x2, R14 ;  /* 0x00000002910e7825 */ /* 0x000fc800078e020e */
[----:B------:R-:W-:-:S04]  /*3190*/  IMAD.WIDE R88, R145, 0x2, R4 ;  /* 0x0000000291587825 */ /* 0x000fc800078e0204 */
[----:B0-----:R-:W-:Y:S01]  /*31a0*/  IMAD.MOV.U32 R187, RZ, RZ, R3 ;  /* 0x000000ffffbb7224 */ /* 0x001fe200078e0003 */
[----:B------:R-:W-:Y:S02]  /*31b0*/  WARPGROUP.DEPBAR.LE gsb0, 0x0 ;  /* 0x00008000000079c5 */ /* 0x000fe40000010000 */
[----:B------:R-:W-:Y:S01]  /*31c0*/  VIADD R114, R114, 0xffffffe0 ;  /* 0xffffffe072727836 */ /* 0x000fe20000000000 */
[----:B-1----:R-:W-:Y:S06]  /*31d0*/  @P0 BRA `(.L_x_1) ;  /* 0xffffffec00600947 */ /* 0x002fec000383ffff */
[----:B------:R-:W-:Y:S02]  /*31e0*/  F2FP.BF16.F32.PACK_AB R55, R55, R54 ;  /* 0x000000363737723e */ /* 0x000fe400000010ff */
[----:B------:R-:W-:Y:S02]  /*31f0*/  F2FP.BF16.F32.PACK_AB R51, R51, R50 ;  /* 0x000000323333723e */ /* 0x000fe400000010ff */
[----:B------:R-:W-:Y:S02]  /*3200*/  F2FP.BF16.F32.PACK_AB R47, R47, R46 ;  /* 0x0000002e2f2f723e */ /* 0x000fe400000010ff */
[----:B------:R-:W-:Y:S02]  /*3210*/  F2FP.BF16.F32.PACK_AB R43, R43, R42 ;  /* 0x0000002a2b2b723e */ /* 0x000fe400000010ff */
[----:B------:R-:W-:Y:S02]  /*3220*/  F2FP.BF16.F32.PACK_AB R39, R39, R38 ;  /* 0x000000262727723e */ /* 0x000fe400000010ff */
[----:B------:R-:W-:-:S02]  /*3230*/  F2FP.BF16.F32.PACK_AB R35, R35, R34 ;  /* 0x000000222323723e */ /* 0x000fc400000010ff */
        /* <DEDUP_REMOVED lines=25> */
[----:B------:R-:W-:-:S07]  /*33d0*/  F2FP.BF16.F32.PACK_AB R4, R57, R56 ;  /* 0x000000383904723e */ /* 0x000fce00000010ff */
.L_x_0:
[----:B------:R-:W0:Y:S01]  /*33e0*/  S2R R8, SR_TID.X ;  /* 0x0000000000087919 */ /* 0x000e220000002100 */
[----:B------:R-:W-:Y:S01]  /*33f0*/  LOP3.LUT R108, R111, 0x40, R108, 0xf8, !PT ;  /* 0x000000406f6c7812 */ /* 0x000fe200078ef86c */
[----:B------:R-:W-:Y:S01]  /*3400*/  ULDC.64 UR6, c[0x0][0x228] ;  /* 0x00008a0000067ab9 */ /* 0x000fe20000000a00 */
[----:B------:R-:W-:Y:S01]  /*3410*/  ULDC UR4, c[0x0][0x244] ;  /* 0x0000910000047ab9 */ /* 0x000fe20000000800 */
[----:B------:R-:W-:Y:S01]  /*3420*/  BAR.SYNC.DEFER_BLOCKING 0x0 ;  /* 0x0000000000007b1d */ /* 0x000fe20000010000 */
[----:B------:R-:W-:Y:S02]  /*3430*/  ISETP.GE.AND P0, PT, R109, UR6, PT ;  /* 0x000000066d007c0c */ /* 0x000fe4000bf06270 */
[C---:B------:R-:W-:Y:S02]  /*3440*/  LOP3.LUT R9, R108.reuse, 0x2, RZ, 0xfc, !PT ;  /* 0x000000026c097812 */ /* 0x040fe400078efcff */
[----:B------:R-:W-:Y:S01]  /*3450*/  LOP3.LUT R10, R108, 0x1, RZ, 0xfc, !PT ;  /* 0x000000016c0a7812 */ /* 0x000fe200078efcff */
[----:B------:R-:W-:Y:S01]  /*3460*/  ULDC UR6, c[0x0][0x248] ;  /* 0x0000920000067ab9 */ /* 0x000fe20000000800 */
[----:B------:R-:W-:-:S02]  /*3470*/  ISETP.LT.AND P1, PT, R9, UR7, !P0 ;  /* 0x0000000709007c0c */ /* 0x000fc4000c721270 */
[----:B------:R-:W-:Y:S02]  /*3480*/  LOP3.LUT R9, R108, 0x3, RZ, 0xfc, !PT ;  /* 0x000000036c097812 */ /* 0x000fe400078efcff */
[----:B------:R-:W-:Y:S02]  /*3490*/  ISETP.LT.AND P2, PT, R10, UR7, !P0 ;  /* 0x000000070a007c0c */ /* 0x000fe4000c741270 */
[----:B------:R-:W-:Y:S01]  /*34a0*/  ISETP.LT.AND P5, PT, R9, UR7, !P0 ;  /* 0x0000000709007c0c */ /* 0x000fe2000c7a1270 */
[C---:B0-----:R-:W-:Y:S02]  /*34b0*/  IMAD.SHL.U32 R2, R8.reuse, 0x40, RZ ;  /* 0x0000004008027824 */ /* 0x041fe400078e00ff */
[----:B------:R-:W-:-:S03]  /*34c0*/  IMAD.SHL.U32 R0, R8, 0x10, RZ ;  /* 0x0000001008007824 */ /* 0x000fc600078e00ff */
[----:B------:R-:W-:Y:S01]  /*34d0*/  LOP3.LUT R3, R2, 0x400, RZ, 0xc0, !PT ;  /* 0x0000040002037812 */ /* 0x000fe200078ec0ff */
[----:B------:R-:W-:Y:S01]  /*34e0*/  IMAD.SHL.U32 R2, R8, 0x8, RZ ;  /* 0x0000000808027824 */ /* 0x000fe200078e00ff */
[----:B------:R-:W-:Y:S02]  /*34f0*/  LOP3.LUT R0, R0, 0xf0, RZ, 0xc0, !PT ;  /* 0x000000f000007812 */ /* 0x000fe400078ec0ff */
[----:B------:R-:W-:Y:S02]  /*3500*/  LOP3.LUT R8, R8, 0x7f, RZ, 0xc0, !PT ;  /* 0x0000007f08087812 */ /* 0x000fe400078ec0ff */
[----:B------:R-:W-:Y:S02]  /*3510*/  IADD3 R3, R3, UR12, R0 ;  /* 0x0000000c03037c10 */ /* 0x000fe4000fffe000 */
[----:B------:R-:W-:Y:S02]  /*3520*/  LOP3.LUT R2, R2, 0x300, RZ, 0xc0, !PT ;  /* 0x0000030002027812 */ /* 0x000fe400078ec0ff */
[----:B------:R-:W-:-:S03]  /*3530*/  LOP3.LUT R0, R108, 0x4, RZ, 0xfc, !PT ;  /* 0x000000046c007812 */ /* 0x000fc600078efcff */
[----:B------:R-:W-:Y:S01]  /*3540*/  IMAD.IADD R56, R2, 0x1, R3 ;  /* 0x0000000102387824 */ /* 0x000fe200078e0203 */
[----:B------:R-:W-:Y:S01]  /*3550*/  LEA R3, R8, UR12, 0x4 ;  /* 0x0000000c08037c11 */ /* 0x000fe2000f8e20ff */
[----:B------:R-:W-:Y:S01]  /*3560*/  IMAD R2, R109, UR4, RZ ;  /* 0x000000046d027c24 */ /* 0x000fe2000f8e02ff */
[----:B------:R-:W-:Y:S01]  /*3570*/  ULDC.64 UR4, c[0x0][0x220] ;  /* 0x0000880000047ab9 */ /* 0x000fe20000000a00 */
[----:B------:R-:W-:Y:S01]  /*3580*/  ISETP.LT.AND P4, PT, R0, UR7, !P0 ;  /* 0x0000000700007c0c */ /* 0x000fe2000c781270 */
[----:B------:R0:W-:Y:S01]  /*3590*/  STSM.16.M88.4 [R56], R4 ;  /* 0x0000000438007844 */ /* 0x0001e20000000200 */
[----:B------:R-:W-:Y:S01]  /*35a0*/  BAR.SYNC.DEFER_BLOCKING 0x0 ;  /* 0x0000000000007b1d */ /* 0x000fe20000010000 */
[----:B------:R-:W-:-:S04]  /*35b0*/  LEA R0, P3, R2, UR4, 0x1 ;  /* 0x0000000402007c11 */ /* 0x000fc8000f8608ff */
[----:B------:R-:W-:Y:S02]  /*35c0*/  LEA.HI.X.SX32 R2, R2, UR5, 0x1, P3 ;  /* 0x0000000502027c11 */ /* 0x000fe400098f0eff */
[C---:B------:R-:W-:Y:S01]  /*35d0*/  ISETP.LT.AND P3, PT, R108.reuse, UR7, !P0 ;  /* 0x000000076c007c0c */ /* 0x040fe2000c761270 */
[----:B0-----:R-:W-:Y:S01]  /*35e0*/  IMAD R5, R108, UR6, RZ ;  /* 0x000000066c057c24 */ /* 0x001fe2000f8e02ff */
[----:B------:R-:W0:Y:S01]  /*35f0*/  LDS.128 R60, [R3] ;  /* 0x00000000033c7984 */ /* 0x000e220000000c00 */
[----:B------:R-:W-:Y:S06]  /*3600*/  BAR.SYNC.DEFER_BLOCKING 0x0 ;  /* 0x0000000000007b1d */ /* 0x000fec0000010000 */
[----:B------:R1:W-:Y:S02]  /*3610*/  STSM.16.M88.4 [R56], R28 ;  /* 0x0000001c38007844 */ /* 0x0003e40000000200 */
[----:B------:R-:W-:Y:S01]  /*3620*/  BAR.SYNC.DEFER_BLOCKING 0x0 ;  /* 0x0000000000007b1d */ /* 0x000fe20000010000 */
[C---:B-1----:R-:W-:Y:S01]  /*3630*/  LEA R28, P6, R5.reuse, R0, 0x1 ;  /* 0x00000000051c7211 */ /* 0x042fe200078c08ff */
[----:B------:R-:W-:-:S03]  /*3640*/  VIADD R31, R5, UR6 ;  /* 0x00000006051f7c36 */ /* 0x000fc60008000000 */
[----:B------:R-:W-:Y:S02]  /*3650*/  LEA.HI.X.SX32 R29, R5, R2, 0x1, P6 ;  /* 0x00000002051d7211 */ /* 0x000fe400030f0eff */
[C---:B------:R-:W-:Y:S01]  /*3660*/  LEA R30, P6, R31.reuse, R0, 0x1 ;  /* 0x000000001f1e7211 */ /* 0x040fe200078c08ff */
[----:B------:R-:W1:Y:S01]  /*3670*/  LDS.128 R24, [R3] ;  /* 0x0000000003187984 */ /* 0x000e620000000c00 */
[----:B------:R-:W-:Y:S06]  /*3680*/  BAR.SYNC.DEFER_BLOCKING 0x0 ;  /* 0x0000000000007b1d */ /* 0x000fec0000010000 */
[----:B------:R2:W-:Y:S02]  /*3690*/  STSM.16.M88.4 [R56], R32 ;  /* 0x0000002038007844 */ /* 0x0005e40000000200 */
[----:B------:R-:W-:Y:S01]  /*36a0*/  BAR.SYNC.DEFER_BLOCKING 0x0 ;  /* 0x0000000000007b1d */ /* 0x000fe20000010000 */
[----:B--2---:R-:W-:Y:S01]  /*36b0*/  LOP3.LUT R32, R108, 0x5, RZ, 0xfc, !PT ;  /* 0x000000056c207812 */ /* 0x004fe200078efcff */
[C---:B------:R-:W-:Y:S01]  /*36c0*/  VIADD R33, R31.reuse, UR6 ;  /* 0x000000061f217c36 */ /* 0x040fe20008000000 */
[----:B------:R-:W-:-:S02]  /*36d0*/  LEA.HI.X.SX32 R31, R31, R2, 0x1, P6 ;  /* 0x000000021f1f7211 */ /* 0x000fc400030f0eff */
[----:B------:R-:W-:Y:S01]  /*36e0*/  LOP3.LUT R34, R108, 0x6, RZ, 0xfc, !PT ;  /* 0x000000066c227812 */ /* 0x000fe200078efcff */
[----:B------:R-:W-:Y:S01]  /*36f0*/  VIADD R35, R33, UR6 ;  /* 0x0000000621237c36 */ /* 0x000fe20008000000 */
[----:B------:R-:W2:Y:S01]  /*3700*/  LDS.128 R20, [R3] ;  /* 0x0000000003147984 */ /* 0x000ea20000000c00 */
[----:B------:R-:W-:Y:S06]  /*3710*/  BAR.SYNC.DEFER_BLOCKING 0x0 ;  /* 0x0000000000007b1d */ /* 0x000fec0000010000 */
[----:B------:R0:W-:Y:S02]  /*3720*/  STSM.16.M88.4 [R56], R36 ;  /* 0x0000002438007844 */ /* 0x0001e40000000200 */
[----:B------:R-:W-:Y:S01]  /*3730*/  BAR.SYNC.DEFER_BLOCKING 0x0 ;  /* 0x0000000000007b1d */ /* 0x000fe20000010000 */
[----:B0-----:R-:W-:Y:S01]  /*3740*/  PRMT R36, R60, 0x7632, R36 ;  /* 0x000076323c247816 */ /* 0x001fe20000000024 */
[----:B------:R-:W-:Y:S01]  /*3750*/  VIADD R37, R35, UR6 ;  /* 0x0000000623257c36 */ /* 0x000fe20008000000 */
[----:B------:R-:W-:-:S02]  /*3760*/  PRMT R38, R61, 0x7632, R38 ;  /* 0x000076323d267816 */ /* 0x000fc40000000026 */
[----:B------:R-:W-:Y:S01]  /*3770*/  PRMT R39, R62, 0x7632, R39 ;  /* 0x000076323e277816 */ /* 0x000fe20000000027 */
[----:B------:R-:W0:Y:S02]  /*3780*/  LDS.128 R16, [R3] ;  /* 0x0000000003107984 */ /* 0x000e240000000c00 */
[----:B------:R-:W-:Y:S06]  /*3790*/  BAR.SYNC.DEFER_BLOCKING 0x0 ;  /* 0x0000000000007b1d */ /* 0x000fec0000010000 */
[----:B------:R-:W-:Y:S02]  /*37a0*/  STSM.16.M88.4 [R56], R40 ;  /* 0x0000002838007844 */ /* 0x000fe40000000200 */
[----:B------:R-:W-:Y:S06]  /*37b0*/  BAR.SYNC.DEFER_BLOCKING 0x0 ;  /* 0x0000000000007b1d */ /* 0x000fec0000010000 */
[----:B------:R-:W3:Y:S02]  /*37c0*/  LDS.128 R12, [R3] ;  /* 0x00000000030c7984 */ /* 0x000ee40000000c00 */
[----:B------:R-:W-:Y:S06]  /*37d0*/  BAR.SYNC.DEFER_BLOCKING 0x0 ;  /* 0x0000000000007b1d */ /* 0x000fec0000010000 */
[----:B------:R-:W-:Y:S02]  /*37e0*/  STSM.16.M88.4 [R56], R44 ;  /* 0x0000002c38007844 */ /* 0x000fe40000000200 */
[----:B------:R-:W-:Y:S06]  /*37f0*/  BAR.SYNC.DEFER_BLOCKING 0x0 ;  /* 0x0000000000007b1d */ /* 0x000fec0000010000 */
[----:B------:R-:W4:Y:S02]  /*3800*/  LDS.128 R8, [R3] ;  /* 0x0000000003087984 */ /* 0x000f240000000c00 */
[----:B------:R-:W-:Y:S06]  /*3810*/  BAR.SYNC.DEFER_BLOCKING 0x0 ;  /* 0x0000000000007b1d */ /* 0x000fec0000010000 */
[----:B------:R-:W-:Y:S02]  /*3820*/  STSM.16.M88.4 [R56], R48 ;  /* 0x0000003038007844 */ /* 0x000fe40000000200 */
[----:B------:R-:W-:Y:S06]  /*3830*/  BAR.SYNC.DEFER_BLOCKING 0x0 ;  /* 0x0000000000007b1d */ /* 0x000fec0000010000 */
[----:B------:R-:W5:Y:S02]  /*3840*/  LDS.128 R4, [R3] ;  /* 0x0000000003047984 */ /* 0x000f640000000c00 */
[----:B------:R-:W-:Y:S06]  /*3850*/  BAR.SYNC.DEFER_BLOCKING 0x0 ;  /* 0x0000000000007b1d */ /* 0x000fec0000010000 */
[----:B------:R-:W-:Y:S02]  /*3860*/  STSM.16.M88.4 [R56], R52 ;  /* 0x0000003438007844 */ /* 0x000fe40000000200 */
[----:B------:R-:W-:Y:S06]  /*3870*/  BAR.SYNC.DEFER_BLOCKING 0x0 ;  /* 0x0000000000007b1d */ /* 0x000fec0000010000 */
[----:B------:R1:W-:Y:S01]  /*3880*/  @P3 STG.E.U16 desc[UR14][R28.64], R60 ;  /* 0x0000003c1c003986 */ /* 0x0003e2000c10150e */
[----:B------:R-:W-:-:S02]  /*3890*/  ISETP.LT.AND P3, PT, R32, UR7, !P0 ;  /* 0x0000000720007c0c */ /* 0x000fc4000c761270 */
[C---:B------:R-:W-:Y:S01]  /*38a0*/  LEA R32, P6, R33.reuse, R0, 0x1 ;  /* 0x0000000021207211 */ /* 0x040fe200078c08ff */
[----:B------:R2:W-:Y:S01]  /*38b0*/  @P2 STG.E.U16 desc[UR14][R30.64], R36 ;  /* 0x000000241e002986 */ /* 0x0005e2000c10150e */
[----:B------:R-:W-:Y:S02]  /*38c0*/  ISETP.LT.AND P2, PT, R34, UR7, !P0 ;  /* 0x0000000722007c0c */ /* 0x000fe4000c741270 */
[----:B------:R-:W-:Y:S02]  /*38d0*/  LEA.HI.X.SX32 R33, R33, R2, 0x1, P6 ;  /* 0x0000000221217211 */ /* 0x000fe400030f0eff */
[----:B-1----:R-:W-:-:S03]  /*38e0*/  LOP3.LUT R29, R108, 0x7, RZ, 0xfc, !PT ;  /* 0x000000076c1d7812 */ /* 0x002fc600078efcff */
[----:B------:R1:W-:Y:S01]  /*38f0*/  @P1 STG.E.U16 desc[UR14][R32.64], R61 ;  /* 0x0000003d20001986 */ /* 0x0003e2000c10150e */
[----:B------:R-:W-:Y:S02]  /*3900*/  LEA R28, P6, R35, R0, 0x1 ;  /* 0x00000000231c7211 */ /* 0x000fe400078c08ff */
[----:B------:R-:W-:Y:S01]  /*3910*/  ISETP.LT.AND P1, PT, R29, UR7, !P0 ;  /* 0x000000071d007c0c */ /* 0x000fe2000c721270 */
[----:B--2---:R-:W-:Y:S01]  /*3920*/  VIADD R31, R37, UR6 ;  /* 0x00000006251f7c36 */ /* 0x004fe20008000000 */
[----:B------:R-:W-:Y:S02]  /*3930*/  LEA.HI.X.SX32 R29, R35, R2, 0x1, P6 ;  /* 0x00000002231d7211 */ /* 0x000fe400030f0eff */
[C---:B------:R-:W-:Y:S02]  /*3940*/  LEA R34, P6, R37.reuse, R0, 0x1 ;  /* 0x0000000025227211 */ /* 0x040fe400078c08ff */
[----:B------:R-:W-:Y:S01]  /*3950*/  LOP3.LUT R30, R108, 0x8, RZ, 0xfc, !PT ;  /* 0x000000086c1e7812 */ /* 0x000fe200078efcff */
[----:B------:R2:W-:Y:S01]  /*3960*/  @P5 STG.E.U16 desc[UR14][R28.64], R38 ;  /* 0x000000261c005986 */ /* 0x0005e2000c10150e */
[----:B------:R-:W-:Y:S01]  /*3970*/  LEA.HI.X.SX32 R35, R37, R2, 0x1, P6 ;  /* 0x0000000225237211 */ /* 0x000fe200030f0eff */
[----:B-1----:R-:W-:Y:S01]  /*3980*/  VIADD R33, R31, UR6 ;  /* 0x000000061f217c36 */ /* 0x002fe20008000000 */
[----:B------:R-:W-:-:S02]  /*3990*/  ISETP.LT.AND P5, PT, R30, UR7, !P0 ;  /* 0x000000071e007c0c */ /* 0x000fc4000c7a1270 */
[----:B------:R-:W-:Y:S01]  /*39a0*/  LEA R30, P6, R31, R0, 0x1 ;  /* 0x000000001f1e7211 */ /* 0x000fe200078c08ff */
[----:B------:R1:W-:Y:S01]  /*39b0*/  @P4 STG.E.U16 desc[UR14][R34.64], R62 ;  /* 0x0000003e22004986 */ /* 0x0003e2000c10150e */
[----:B------:R-:W-:Y:S01]  /*39c0*/  LOP3.LUT R32, R108, 0x9, RZ, 0xfc, !PT ;  /* 0x000000096c207812 */ /* 0x000fe200078efcff */
[----:B------:R-:W-:Y:S01]  /*39d0*/  VIADD R37, R33, UR6 ;  /* 0x0000000621257c36 */ /* 0x000fe20008000000 */
[----:B------:R-:W-:Y:S02]  /*39e0*/  LEA.HI.X.SX32 R31, R31, R2, 0x1, P6 ;  /* 0x000000021f1f7211 */ /* 0x000fe400030f0eff */
[----:B------:R-:W-:Y:S02]  /*39f0*/  ISETP.LT.AND P4, PT, R32, UR7, !P0 ;  /* 0x0000000720007c0c */ /* 0x000fe4000c781270 */
[----:B------:R-:W-:Y:S01]  /*3a00*/  LEA R32, P6, R33, R0, 0x1 ;  /* 0x0000000021207211 */ /* 0x000fe200078c08ff */
[----:B------:R0:W-:Y:S01]  /*3a10*/  @P3 STG.E.U16 desc[UR14][R30.64], R39 ;  /* 0x000000271e003986 */ /* 0x0001e2000c10150e */
[----:B--2---:R-:W-:-:S02]  /*3a20*/  LOP3.LUT R29, R108, 0xb, RZ, 0xfc, !PT ;  /* 0x0000000b6c1d7812 */ /* 0x004fc400078efcff */
[----:B------:R-:W-:Y:S01]  /*3a30*/  LEA.HI.X.SX32 R33, R33, R2, 0x1, P6 ;  /* 0x0000000221217211 */ /* 0x000fe200030f0eff */
[C---:B-1----:R-:W-:Y:S01]  /*3a40*/  VIADD R35, R37.reuse, UR6 ;  /* 0x0000000625237c36 */ /* 0x042fe20008000000 */
[----:B------:R-:W-:Y:S02]  /*3a50*/  LEA R28, P6, R37, R0, 0x1 ;  /* 0x00000000251c7211 */ /* 0x000fe400078c08ff */
[----:B------:R-:W-:Y:S01]  /*3a60*/  LOP3.LUT R36, R108, 0xa, RZ, 0xfc, !PT ;  /* 0x0000000a6c247812 */ /* 0x000fe200078efcff */
[----:B------:R1:W-:Y:S01]  /*3a70*/  @P2 STG.E.U16 desc[UR14][R32.64], R63 ;  /* 0x0000003f20002986 */ /* 0x0003e2000c10150e */
[----:B------:R-:W-:Y:S02]  /*3a80*/  ISETP.LT.AND P2, PT, R29, UR7, !P0 ;  /* 0x000000071d007c0c */ /* 0x000fe4000c741270 */
[----:B------:R-:W-:Y:S01]  /*3a90*/  LEA.HI.X.SX32 R29, R37, R2, 0x1, P6 ;  /* 0x00000002251d7211 */ /* 0x000fe200030f0eff */
[----:B0-----:R-:W-:Y:S01]  /*3aa0*/  VIADD R31, R35, UR6 ;  /* 0x00000006231f7c36 */ /* 0x001fe20008000000 */
[----:B------:R-:W-:-:S02]  /*3ab0*/  PRMT R37, R63, 0x7632, R37 ;  /* 0x000076323f257816 */ /* 0x000fc40000000025 */
[C---:B------:R-:W-:Y:S02]  /*3ac0*/  LEA R34, P6, R35.reuse, R0, 0x1 ;  /* 0x0000000023227211 */ /* 0x040fe400078c08ff */
[----:B------:R-:W-:Y:S01]  /*3ad0*/  LOP3.LUT R30, R108, 0xc, RZ, 0xfc, !PT ;  /* 0x0000000c6c1e7812 */ /* 0x000fe200078efcff */
[----:B------:R0:W-:Y:S01]  /*3ae0*/  @P1 STG.E.U16 desc[UR14][R28.64], R37 ;  /* 0x000000251c001986 */ /* 0x0001e2000c10150e */
[----:B------:R-:W-:Y:S01]  /*3af0*/  LEA.HI.X.SX32 R35, R35, R2, 0x1, P6 ;  /* 0x0000000223237211 */ /* 0x000fe200030f0eff */
[C---:B-1----:R-:W-:Y:S01]  /*3b00*/  VIADD R33, R31.reuse, UR6 ;  /* 0x000000061f217c36 */ /* 0x042fe20008000000 */
[----:B------:R-:W-:Y:S02]  /*3b10*/  ISETP.LT.AND P1, PT, R30, UR7, !P0 ;  /* 0x000000071e007c0c */ /* 0x000fe4000c721270 */
[----:B------:R-:W-:Y:S01]  /*3b20*/  LEA R30, P6, R31, R0, 0x1 ;  /* 0x000000001f1e7211 */ /* 0x000fe200078c08ff */
[----:B------:R1:W-:Y:S01]  /*3b30*/  @P5 STG.E.U16 desc[UR14][R34.64], R24 ;  /* 0x0000001822005986 */ /* 0x0003e2000c10150e */
[----:B------:R-:W-:-:S02]  /*3b40*/  LOP3.LUT R32, R108, 0xd, RZ, 0xfc, !PT ;  /* 0x0000000d6c207812 */ /* 0x000fc400078efcff */
[----:B------:R-:W-:Y:S02]  /*3b50*/  ISETP.LT.AND P3, PT, R36, UR7, !P0 ;  /* 0x0000000724007c0c */ /* 0x000fe4000c761270 */
[----:B------:R-:W-:Y:S01]  /*3b60*/  LEA.HI.X.SX32 R31, R31, R2, 0x1, P6 ;  /* 0x000000021f1f7211 */ /* 0x000fe200030f0eff */
[C---:B0-----:R-:W-:Y:S01]  /*3b70*/  VIADD R29, R33.reuse, UR6 ;  /* 0x00000006211d7c36 */ /* 0x041fe20008000000 */
[----:B------:R-:W-:Y:S02]  /*3b80*/  ISETP.LT.AND P5, PT, R32, UR7, !P0 ;  /* 0x0000000720007c0c */ /* 0x000fe4000c7a1270 */
[----:B------:R-:W-:Y:S02]  /*3b90*/  LEA R32, P6, R33, R0, 0x1 ;  /* 0x0000000021207211 */ /* 0x000fe400078c08ff */
[----:B------:R-:W-:Y:S01]  /*3ba0*/  PRMT R38, R24, 0x7632, R38 ;  /* 0x0000763218267816 */ /* 0x000fe20000000026 */
[----:B-1----:R-:W-:Y:S01]  /*3bb0*/  VIADD R35, R29, UR6 ;  /* 0x000000061d237c36 */ /* 0x002fe20008000000 */
[----:B------:R-:W-:-:S02]  /*3bc0*/  LEA.HI.X.SX32 R33, R33, R2, 0x1, P6 ;  /* 0x0000000221217211 */ /* 0x000fc400030f0eff */
[C---:B------:R-:W-:Y:S01]  /*3bd0*/  LEA R28, P6, R29.reuse, R0, 0x1 ;  /* 0x000000001d1c7211 */ /* 0x040fe200078c08ff */
[----:B------:R0:W-:Y:S01]  /*3be0*/  @P4 STG.E.U16 desc[UR14][R30.64], R38 ;  /* 0x000000261e004986 */ /* 0x0001e2000c10150e */
[----:B------:R-:W-:Y:S02]  /*3bf0*/  LOP3.LUT R24, R108, 0xf, RZ, 0xfc, !PT ;  /* 0x0000000f6c187812 */ /* 0x000fe400078efcff */
[----:B------:R-:W-:Y:S01]  /*3c00*/  LEA.HI.X.SX32 R29, R29, R2, 0x1, P6 ;  /* 0x000000021d1d7211 */ /* 0x000fe200030f0eff */
[----:B------:R1:W-:Y:S01]  /*3c10*/  @P3 STG.E.U16 desc[UR14][R32.64], R25 ;  /* 0x0000001920003986 */ /* 0x0003e2000c10150e */
[----:B------:R-:W-:Y:S02]  /*3c20*/  ISETP.LT.AND P3, PT, R24, UR7, !P0 ;  /* 0x0000000718007c0c */ /* 0x000fe4000c761270 */
[----:B------:R-:W-:Y:S02]  /*3c30*/  LEA R34, P6, R35, R0, 0x1 ;  /* 0x0000000023227211 */ /* 0x000fe400078c08ff */
[----:B------:R-:W-:-:S02]  /*3c40*/  LOP3.LUT R24, R108, 0x10, RZ, 0xfc, !PT ;  /* 0x000000106c187812 */ /* 0x000fc400078efcff */
[----:B------:R-:W-:Y:S01]  /*3c50*/  LOP3.LUT R36, R108, 0xe, RZ, 0xfc, !PT ;  /* 0x0000000e6c247812 */ /* 0x000fe200078efcff */
[C---:B0-----:R-:W-:Y:S01]  /*3c60*/  VIADD R31, R35.reuse, UR6 ;  /* 0x00000006231f7c36 */ /* 0x041fe20008000000 */
[----:B------:R-:W-:Y:S02]  /*3c70*/  LEA.HI.X.SX32 R35, R35, R2, 0x1, P6 ;  /* 0x0000000223237211 */ /* 0x000fe400030f0eff */
[----:B------:R-:W-:Y:S02]  /*3c80*/  ISETP.LT.AND P4, PT, R36, UR7, !P0 ;  /* 0x0000000724007c0c */ /* 0x000fe4000c781270 */
[----:B-1----:R-:W-:Y:S01]  /*3c90*/  PRMT R33, R25, 0x7632, R33 ;  /* 0x0000763219217816 */ /* 0x002fe20000000021 */
[C---:B------:R-:W-:Y:S01]  /*3ca0*/  VIADD R25, R31.reuse, UR6 ;  /* 0x000000061f197c36 */ /* 0x040fe20008000000 */
[----:B------:R-:W-:Y:S02]  /*3cb0*/  LEA R30, P6, R31, R0, 0x1 ;  /* 0x000000001f1e7211 */ /* 0x000fe400078c08ff */
[----:B------:R-:W-:Y:S01]  /*3cc0*/  LOP3.LUT R32, R108, 0x12, RZ, 0xfc, !PT ;  /* 0x000000126c207812 */ /* 0x000fe200078efcff */
[----:B------:R0:W-:Y:S01]  /*3cd0*/  @P2 STG.E.U16 desc[UR14][R28.64], R33 ;  /* 0x000000211c002986 */ /* 0x0001e2000c10150e */
[----:B------:R-:W-:-:S02]  /*3ce0*/  ISETP.LT.AND P2, PT, R24, UR7, !P0 ;  /* 0x0000000718007c0c */ /* 0x000fc4000c741270 */
[----:B------:R-:W-:Y:S01]  /*3cf0*/  LOP3.LUT R24, R108, 0x11, RZ, 0xfc, !PT ;  /* 0x000000116c187812 */ /* 0x000fe200078efcff */
[----:B------:R1:W-:Y:S01]  /*3d00*/  @P1 STG.E.U16 desc[UR14][R34.64], R26 ;  /* 0x0000001a22001986 */ /* 0x0003e2000c10150e */
[----:B------:R-:W-:Y:S02]  /*3d10*/  LEA.HI.X.SX32 R31, R31, R2, 0x1, P6 ;  /* 0x000000021f1f7211 */ /* 0x000fe400030f0eff */
[----:B------:R-:W-:Y:S02]  /*3d20*/  ISETP.LT.AND P1, PT, R24, UR7, !P0 ;  /* 0x0000000718007c0c */ /* 0x000fe4000c721270 */
[C---:B------:R-:W-:Y:S01]  /*3d30*/  LEA R24, P6, R25.reuse, R0, 0x1 ;  /* 0x0000000019187211 */ /* 0x040fe200078c08ff */
[----:B0-----:R-:W-:-:S03]  /*3d40*/  VIADD R29, R25, UR6 ;  /* 0x00000006191d7c36 */ /* 0x001fc60008000000 */
[----:B------:R-:W-:Y:S02]  /*3d50*/  LEA.HI.X.SX32 R25, R25, R2, 0x1, P6 ;  /* 0x0000000219197211 */ /* 0x000fe400030f0eff */
[----:B-1----:R-:W-:Y:S01]  /*3d60*/  PRMT R35, R26, 0x7632, R35 ;  /* 0x000076321a237816 */ /* 0x002fe20000000023 */
[C---:B------:R-:W-:Y:S01]  /*3d70*/  VIADD R33, R29.reuse, UR6 ;  /* 0x000000061d217c36 */ /* 0x040fe20008000000 */
[C---:B------:R-:W-:Y:S02]  /*3d80*/  LEA R28, P6, R29.reuse, R0, 0x1 ;  /* 0x000000001d1c7211 */ /* 0x040fe400078c08ff */
[----:B------:R-:W-:Y:S01]  /*3d90*/  LOP3.LUT R26, R108, 0x13, RZ, 0xfc, !PT ;  /* 0x000000136c1a7812 */ /* 0x000fe200078efcff */
[----:B------:R0:W-:Y:S01]  /*3da0*/  @P5 STG.E.U16 desc[UR14][R30.64], R35 ;  /* 0x000000231e005986 */ /* 0x0001e2000c10150e */
[----:B------:R-:W-:Y:S02]  /*3db0*/  ISETP.LT.AND P5, PT, R32, UR7, !P0 ;  /* 0x0000000720007c0c */ /* 0x000fe4000c7a1270 */
[----:B------:R-:W-:Y:S01]  /*3dc0*/  LEA.HI.X.SX32 R29, R29, R2, 0x1, P6 ;  /* 0x000000021d1d7211 */ /* 0x000fe200030f0eff */
[----:B------:R1:W-:Y:S01]  /*3dd0*/  @P4 STG.E.U16 desc[UR14][R24.64], R27 ;  /* 0x0000001b18004986 */ /* 0x0003e2000c10150e */
[----:B------:R-:W-:-:S02]  /*3de0*/  LEA R32, P6, R33, R0, 0x1 ;  /* 0x0000000021207211 */ /* 0x000fc400078c08ff */
[----:B------:R-:W-:Y:S02]  /*3df0*/  PRMT R34, R27, 0x7632, R34 ;  /* 0x000076321b227816 */ /* 0x000fe40000000022 */
[----:B------:R-:W-:Y:S02]  /*3e00*/  ISETP.LT.AND P4, PT, R26, UR7, !P0 ;  /* 0x000000071a007c0c */ /* 0x000fe4000c781270 */
[----:B------:R-:W-:Y:S01]  /*3e10*/  LOP3.LUT R26, R108, 0x14, RZ, 0xfc, !PT ;  /* 0x000000146c1a7812 */ /* 0x000fe200078efcff */
[C---:B0-----:R-:W-:Y:S01]  /*3e20*/  VIADD R31, R33.reuse, UR6 ;  /* 0x00000006211f7c36 */ /* 0x041fe20008000000 */
[----:B------:R-:W-:Y:S01]  /*3e30*/  LEA.HI.X.SX32 R33, R33, R2, 0x1, P6 ;  /* 0x0000000221217211 */ /* 0x000fe200030f0eff */
[----:B------:R0:W-:Y:S01]  /*3e40*/  @P3 STG.E.U16 desc[UR14][R28.64], R34 ;  /* 0x000000221c003986 */ /* 0x0001e2000c10150e */
[----:B------:R-:W-:Y:S01]  /*3e50*/  ISETP.LT.AND P3, PT, R26, UR7, !P0 ;  /* 0x000000071a007c0c */ /* 0x000fe2000c761270 */
[C---:B-1----:R-:W-:Y:S01]  /*3e60*/  VIADD R25, R31.reuse, UR6 ;  /* 0x000000061f197c36 */ /* 0x042fe20008000000 */
[----:B------:R-:W-:Y:S01]  /*3e70*/  LEA R30, P6, R31, R0, 0x1 ;  /* 0x000000001f1e7211 */ /* 0x000fe200078c08ff */
[----:B------:R1:W-:Y:S01]  /*3e80*/  @P2 STG.E.U16 desc[UR14][R32.64], R20 ;  /* 0x0000001420002986 */ /* 0x0003e2000c10150e */
[----:B------:R-:W-:Y:S01]  /*3e90*/  LOP3.LUT R24, R108, 0x15, RZ, 0xfc, !PT ;  /* 0x000000156c187812 */ /* 0x000fe200078efcff */
[----:B------:R-:W-:Y:S01]  /*3ea0*/  VIADD R27, R25, UR6 ;  /* 0x00000006191b7c36 */ /* 0x000fe20008000000 */
[----:B------:R-:W-:-:S02]  /*3eb0*/  LEA.HI.X.SX32 R31, R31, R2, 0x1, P6 ;  /* 0x000000021f1f7211 */ /* 0x000fc400030f0eff */
[----:B------:R-:W-:Y:S02]  /*3ec0*/  ISETP.LT.AND P2, PT, R24, UR7, !P0 ;  /* 0x0000000718007c0c */ /* 0x000fe4000c741270 */
[----:B------:R-:W-:Y:S01]  /*3ed0*/  LOP3.LUT R26, R108, 0x16, RZ, 0xfc, !PT ;  /* 0x000000166c1a7812 */ /* 0x000fe200078efcff */
[----:B0-----:R-:W-:Y:S01]  /*3ee0*/  VIADD R29, R27, UR6 ;  /* 0x000000061b1d7c36 */ /* 0x001fe20008000000 */
[C---:B------:R-:W-:Y:S02]  /*3ef0*/  LEA R24, P6, R25.reuse, R0, 0x1 ;  /* 0x0000000019187211 */ /* 0x040fe400078c08ff */
[----:B-1----:R-:W-:Y:S02]  /*3f00*/  PRMT R33, R20, 0x7632, R33 ;  /* 0x0000763214217816 */ /* 0x002fe40000000021 */
[----:B------:R-:W-:Y:S02]  /*3f10*/  LEA.HI.X.SX32 R25, R25, R2, 0x1, P6 ;  /* 0x0000000219197211 */ /* 0x000fe400030f0eff */
[----:B------:R-:W-:Y:S01]  /*3f20*/  LOP3.LUT R20, R108, 0x17, RZ, 0xfc, !PT ;  /* 0x000000176c147812 */ /* 0x000fe200078efcff */
[----:B------:R0:W-:Y:S01]  /*3f30*/  @P1 STG.E.U16 desc[UR14][R30.64], R33 ;  /* 0x000000211e001986 */ /* 0x0001e2000c10150e */
[----:B------:R-:W-:-:S02]  /*3f40*/  ISETP.LT.AND P1, PT, R26, UR7, !P0 ;  /* 0x000000071a007c0c */ /* 0x000fc4000c721270 */
[C---:B------:R-:W-:Y:S01]  /*3f50*/  LEA R26, P6, R27.reuse, R0, 0x1 ;  /* 0x000000001b1a7211 */ /* 0x040fe200078c08ff */
[----:B------:R1:W-:Y:S01]  /*3f60*/  @P5 STG.E.U16 desc[UR14][R24.64], R21 ;  /* 0x0000001518005986 */ /* 0x0003e2000c10150e */
[----:B------:R-:W-:Y:S02]  /*3f70*/  ISETP.LT.AND P5, PT, R20, UR7, !P0 ;  /* 0x0000000714007c0c */ /* 0x000fe4000c7a1270 */
[----:B------:R-:W-:Y:S02]  /*3f80*/  LEA.HI.X.SX32 R27, R27, R2, 0x1, P6 ;  /* 0x000000021b1b7211 */ /* 0x000fe400030f0eff */
[C---:B------:R-:W-:Y:S02]  /*3f90*/  LEA R28, P6, R29.reuse, R0, 0x1 ;  /* 0x000000001d1c7211 */ /* 0x040fe400078c08ff */
[----:B------:R-:W-:Y:S01]  /*3fa0*/  LOP3.LUT R20, R108, 0x18, RZ, 0xfc, !PT ;  /* 0x000000186c147812 */ /* 0x000fe200078efcff */
[C---:B0-----:R-:W-:Y:S01]  /*3fb0*/  VIADD R31, R29.reuse, UR6 ;  /* 0x000000061d1f7c36 */ /* 0x041fe20008000000 */
[----:B------:R-:W-:-:S02]  /*3fc0*/  LEA.HI.X.SX32 R29, R29, R2, 0x1, P6 ;  /* 0x000000021d1d7211 */ /* 0x000fc400030f0eff */
[----:B-1----:R-:W-:Y:S01]  /*3fd0*/  PRMT R25, R21, 0x7632, R25 ;  /* 0x0000763215197816 */ /* 0x002fe20000000019 */
[C---:B------:R-:W-:Y:S01]  /*3fe0*/  VIADD R21, R31.reuse, UR6 ;  /* 0x000000061f157c36 */ /* 0x040fe20008000000 */
[C---:B------:R-:W-:Y:S02]  /*3ff0*/  LEA R30, P6, R31.reuse, R0, 0x1 ;  /* 0x000000001f1e7211 */ /* 0x040fe400078c08ff */
[----:B------:R-:W-:Y:S01]  /*4000*/  LOP3.LUT R24, R108, 0x1a, RZ, 0xfc, !PT ;  /* 0x0000001a6c187812 */ /* 0x000fe200078efcff */
[----:B------:R0:W-:Y:S01]  /*4010*/  @P4 STG.E.U16 desc[UR14][R26.64], R25 ;  /* 0x000000191a004986 */ /* 0x0001e2000c10150e */
[----:B------:R-:W-:Y:S02]  /*4020*/  ISETP.LT.AND P4, PT, R20, UR7, !P0 ;  /* 0x0000000714007c0c */ /* 0x000fe4000c781270 */
[----:B------:R-:W-:Y:S01]  /*4030*/  LOP3.LUT R20, R108, 0x19, RZ, 0xfc, !PT ;  /* 0x000000196c147812 */ /* 0x000fe200078efcff */
[----:B------:R1:W-:Y:S01]  /*4040*/  @P3 STG.E.U16 desc[UR14][R28.64], R22 ;  /* 0x000000161c003986 */ /* 0x0003e2000c10150e */
[----:B------:R-:W-:-:S02]  /*4050*/  LEA.HI.X.SX32 R31, R31, R2, 0x1, P6 ;  /* 0x000000021f1f7211 */ /* 0x000fc400030f0eff */
[----:B------:R-:W-:Y:S02]  /*4060*/  ISETP.LT.AND P3, PT, R20, UR7, !P0 ;  /* 0x0000000714007c0c */ /* 0x000fe4000c761270 */
[C---:B------:R-:W-:Y:S01]  /*4070*/  LEA R20, P6, R21.reuse, R0, 0x1 ;  /* 0x0000000015147211 */ /* 0x040fe200078c08ff */
[----:B0-----:R-:W-:-:S03]  /*4080*/  VIADD R25, R21, UR6 ;  /* 0x0000000615197c36 */ /* 0x001fc60008000000 */
[----:B------:R-:W-:Y:S02]  /*4090*/  LEA.HI.X.SX32 R21, R21, R2, 0x1, P6 ;  /* 0x0000000215157211 */ /* 0x000fe400030f0eff */
[----:B-1----:R-:W-:Y:S01]  /*40a0*/  PRMT R29, R22, 0x7632, R29 ;  /* 0x00007632161d7816 */ /* 0x002fe2000000001d */
[----:B------:R-:W-:Y:S01]  /*40b0*/  VIADD R27, R25, UR6 ;  /* 0x00000006191b7c36 */ /* 0x000fe20008000000 */
[----:B------:R-:W-:-:S03]  /*40c0*/  LOP3.LUT R22, R108, 0x1b, RZ, 0xfc, !PT ;  /* 0x0000001b6c167812 */ /* 0x000fc600078efcff */
[----:B------:R0:W-:Y:S01]  /*40d0*/  @P2 STG.E.U16 desc[UR14][R30.64], R29 ;  /* 0x0000001d1e002986 */ /* 0x0001e2000c10150e */
[----:B------:R-:W-:Y:S02]  /*40e0*/  ISETP.LT.AND P2, PT, R24, UR7, !P0 ;  /* 0x0000000718007c0c */ /* 0x000fe4000c741270 */
[C---:B------:R-:W-:Y:S01]  /*40f0*/  LEA R24, P6, R25.reuse, R0, 0x1 ;  /* 0x0000000019187211 */ /* 0x040fe200078c08ff */
[----:B------:R1:W-:Y:S01]  /*4100*/  @P1 STG.E.U16 desc[UR14][R20.64], R23 ;  /* 0x0000001714001986 */ /* 0x0003e2000c10150e */
[----:B------:R-:W-:Y:S02]  /*4110*/  ISETP.LT.AND P1, PT, R22, UR7, !P0 ;  /* 0x0000000716007c0c */ /* 0x000fe4000c721270 */
[----:B------:R-:W-:Y:S02]  /*4120*/  LEA.HI.X.SX32 R25, R25, R2, 0x1, P6 ;  /* 0x0000000219197211 */ /* 0x000fe400030f0eff */
[C---:B------:R-:W-:Y:S02]  /*4130*/  LEA R26, P6, R27.reuse, R0, 0x1 ;  /* 0x000000001b1a7211 */ /* 0x040fe400078c08ff */
[----:B------:R-:W-:Y:S01]  /*4140*/  LOP3.LUT R22, R108, 0x1c, RZ, 0xfc, !PT ;  /* 0x0000001c6c167812 */ /* 0x000fe200078efcff */
[----:B0-----:R-:W-:Y:S01]  /*4150*/  VIADD R29, R27, UR6 ;  /* 0x000000061b1d7c36 */ /* 0x001fe20008000000 */
[----:B------:R-:W-:-:S02]  /*4160*/  PRMT R30, R23, 0x7632, R30 ;  /* 0x00007632171e7816 */ /* 0x000fc4000000001e */
[----:B------:R-:W-:Y:S01]  /*4170*/  LEA.HI.X.SX32 R27, R27, R2, 0x1, P6 ;  /* 0x000000021b1b7211 */ /* 0x000fe200030f0eff */
[C---:B-1----:R-:W-:Y:S01]  /*4180*/  VIADD R21, R29.reuse, UR6 ;  /* 0x000000061d157c36 */ /* 0x042fe20008000000 */
[----:B------:R-:W-:Y:S01]  /*4190*/  LEA R28, P6, R29, R0, 0x1 ;  /* 0x000000001d1c7211 */ /* 0x000fe200078c08ff */
[----:B------:R0:W-:Y:S01]  /*41a0*/  @P5 STG.E.U16 desc[UR14][R24.64], R30 ;  /* 0x0000001e18005986 */ /* 0x0001e2000c10150e */
[----:B------:R-:W-:Y:S01]  /*41b0*/  LOP3.LUT R20, R108, 0x1d, RZ, 0xfc, !PT ;  /* 0x0000001d6c147812 */ /* 0x000fe200078efcff */
[----:B------:R-:W-:Y:S01]  /*41c0*/  VIADD R23, R21, UR6 ;  /* 0x0000000615177c36 */ /* 0x000fe20008000000 */
[----:B------:R-:W-:Y:S01]  /*41d0*/  LEA.HI.X.SX32 R29, R29, R2, 0x1, P6 ;  /* 0x000000021d1d7211 */ /* 0x000fe200030f0eff */
[----:B------:R1:W-:Y:S01]  /*41e0*/  @P4 STG.E.U16 desc[UR14][R26.64], R16 ;  /* 0x000000101a004986 */ /* 0x0003e2000c10150e */
[----:B------:R-:W-:Y:S02]  /*41f0*/  ISETP.LT.AND P5, PT, R22, UR7, !P0 ;  /* 0x0000000716007c0c */ /* 0x000fe4000c7a1270 */
[----:B------:R-:W-:-:S02]  /*4200*/  ISETP.LT.AND P4, PT, R20, UR7, !P0 ;  /* 0x0000000714007c0c */ /* 0x000fc4000c781270 */
[----:B------:R-:W-:Y:S02]  /*4210*/  LOP3.LUT R22, R108, 0x1e, RZ, 0xfc, !PT ;  /* 0x0000001e6c167812 */ /* 0x000fe400078efcff */
[----:B------:R-:W-:Y:S01]  /*4220*/  LEA R20, P6, R21, R0, 0x1 ;  /* 0x0000000015147211 */ /* 0x000fe200078c08ff */
[----:B0-----:R-:W-:-:S03]  /*4230*/  VIADD R25, R23, UR6 ;  /* 0x0000000617197c36 */ /* 0x001fc60008000000 */
[----:B------:R-:W-:Y:S02]  /*4240*/  LEA.HI.X.SX32 R21, R21, R2, 0x1, P6 ;  /* 0x0000000215157211 */ /* 0x000fe400030f0eff */
[----:B-1----:R-:W-:Y:S02]  /*4250*/  PRMT R27, R16, 0x7632, R27 ;  /* 0x00007632101b7816 */ /* 0x002fe4000000001b */
        /* <DEDUP_REMOVED lines=44> */
[----:B---3--:R1:W-:Y:S01]  /*4520*/  @P1 STG.E.U16 desc[UR14][R22.64], R12 ;  /* 0x0000000c16001986 */ /* 0x0083e2000c10150e */
        /* <DEDUP_REMOVED lines=51> */
[----:B----4-:R1:W-:Y:S01]  /*4860*/  @P3 STG.E.U16 desc[UR14][R18.64], R8 ;  /* 0x0000000812003986 */ /* 0x0103e2000c10150e */
        /* <DEDUP_REMOVED lines=13> */
[----:B------:R-:W-:Y:S01]  /*4940*/  LEA.HI.X.SX32 R15, R15, R2, 0x1, P6 ;  /* 0x000000020f0f7211 */ /* 0x000fe200030f0eff */
[----:B------:R2:W3:Y:S01]  /*4950*/  LDS.128 R20, [R3] ;  /* 0x0000000003147984 */ /* 0x0004e20000000c00 */
        /* <DEDUP_REMOVED lines=14> */
[C---:B------:R-:W-:Y:S02]  /*4a40*/  LEA R8, P6, R9.reuse, R0, 0x1 ;  /* 0x0000000009087211 */ /* 0x040fe400078c08ff */
[----:B--2---:R-:W-:Y:S01]  /*4a50*/  LOP3.LUT R3, R108, 0x3a, RZ, 0xfc, !PT ;  /* 0x0000003a6c037812 */ /* 0x004fe200078efcff */
[C---:B0-----:R-:W-:Y:S01]  /*4a60*/  VIADD R13, R9.reuse, UR6 ;  /* 0x00000006090d7c36 */ /* 0x041fe20008000000 */
        /* <DEDUP_REMOVED lines=16> */
[C---:B------:R-:W-:Y:S01]  /*4b70*/  LEA R16, P6, R17.reuse, R0, 0x1 ;  /* 0x0000000011107211 */ /* 0x040fe200078c08ff */
[----:B------:R-:W-:Y:S01]  /*4b80*/  @P1 STG.E.U16 desc[UR14][R12.64], R18 ;  /* 0x000000120c001986 */ /* 0x000fe2000c10150e */
[----:B------:R-:W-:Y:S02]  /*4b90*/  LOP3.LUT R9, R108, 0x35, RZ, 0xfc, !PT ;  /* 0x000000356c097812 */ /* 0x000fe400078efcff */
[----:B------:R-:W-:Y:S01]  /*4ba0*/  LEA.HI.X.SX32 R17, R17, R2, 0x1, P6 ;  /* 0x0000000211117211 */ /* 0x000fe200030f0eff */
[----:B-----5:R0:W-:Y:S01]  /*4bb0*/  @P5 STG.E.U16 desc[UR14][R14.64], R4 ;  /* 0x000000040e005986 */ /* 0x0201e2000c10150e */
[----:B------:R-:W-:Y:S02]  /*4bc0*/  LEA R8, P6, R11, R0, 0x1 ;  /* 0x000000000b087211 */ /* 0x000fe400078c08ff */
[----:B------:R-:W-:-:S02]  /*4bd0*/  ISETP.LT.AND P5, PT, R9, UR7, !P0 ;  /* 0x0000000709007c0c */ /* 0x000fc4000c7a1270 */
[----:B------:R-:W-:Y:S02]  /*4be0*/  ISETP.LT.AND P1, PT, R10, UR7, !P0 ;  /* 0x000000070a007c0c */ /* 0x000fe4000c721270 */
[C---:B------:R-:W-:Y:S01]  /*4bf0*/  LEA.HI.X.SX32 R9, R11.reuse, R2, 0x1, P6 ;  /* 0x000000020b097211 */ /* 0x040fe200030f0eff */
[----:B------:R-:W-:Y:S01]  /*4c00*/  VIADD R11, R11, UR6 ;  /* 0x000000060b0b7c36 */ /* 0x000fe20008000000 */
[----:B------:R-:W-:Y:S02]  /*4c10*/  LOP3.LUT R10, R108, 0x36, RZ, 0xfc, !PT ;  /* 0x000000366c0a7812 */ /* 0x000fe400078efcff */
[----:B0-----:R-:W-:Y:S01]  /*4c20*/  PRMT R15, R4, 0x7632, R15 ;  /* 0x00007632040f7816 */ /* 0x001fe2000000000f */
[----:B------:R-:W-:Y:S01]  /*4c30*/  VIADD R13, R11, UR6 ;  /* 0x000000060b0d7c36 */ /* 0x000fe20008000000 */
[----:B------:R-:W-:Y:S02]  /*4c40*/  LOP3.LUT R4, R108, 0x37, RZ, 0xfc, !PT ;  /* 0x000000376c047812 */ /* 0x000fe400078efcff */
[----:B------:R-:W-:Y:S01]  /*4c50*/  PRMT R14, R5, 0x7632, R14 ;  /* 0x00007632050e7816 */ /* 0x000fe2000000000e */
        /* <DEDUP_REMOVED lines=9> */
[----:B------:R-:W-:Y:S01]  /*4cf0*/  LEA.HI.X.SX32 R13, R13, R2, 0x1, P6 ;  /* 0x000000020d0d7211 */ /* 0x000fe200030f0eff */
[----:B------:R0:W-:Y:S01]  /*4d00*/  @P2 STG.E.U16 desc[UR14][R10.64], R14 ;  /* 0x0000000e0a002986 */ /* 0x0001e2000c10150e */
[----:B------:R-:W-:Y:S01]  /*4d10*/  ISETP.LT.AND P2, PT, R4, UR7, !P0 ;  /* 0x0000000704007c0c */ /* 0x000fe2000c741270 */
[C---:B-1----:R-:W-:Y:S01]  /*4d20*/  VIADD R9, R15.reuse, UR6 ;  /* 0x000000060f097c36 */ /* 0x042fe20008000000 */
[----:B------:R-:W-:Y:S01]  /*4d30*/  LOP3.LUT R5, R108, 0x39, RZ, 0xfc, !PT ;  /* 0x000000396c057812 */ /* 0x000fe200078efcff */
[----:B------:R1:W-:Y:S01]  /*4d40*/  @P1 STG.E.U16 desc[UR14][R12.64], R6 ;  /* 0x000000060c001986 */ /* 0x0003e2000c10150e */
[----:B------:R-:W-:-:S02]  /*4d50*/  LEA R4, P6, R15, R0, 0x1 ;  /* 0x000000000f047211 */ /* 0x000fc400078c08ff */
[----:B------:R-:W-:Y:S02]  /*4d60*/  ISETP.LT.AND P1, PT, R5, UR7, !P0 ;  /* 0x0000000705007c0c */ /* 0x000fe4000c721270 */
[----:B------:R-:W-:Y:S02]  /*4d70*/  LEA.HI.X.SX32 R5, R15, R2, 0x1, P6 ;  /* 0x000000020f057211 */ /* 0x000fe400030f0eff */
[----:B------:R-:W-:Y:S01]  /*4d80*/  PRMT R15, R6, 0x7632, R15 ;  /* 0x00007632060f7816 */ /* 0x000fe2000000000f */
[C---:B0-----:R-:W-:Y:S01]  /*4d90*/  VIADD R11, R9.reuse, UR6 ;  /* 0x00000006090b7c36 */ /* 0x041fe20008000000 */
[----:B------:R-:W-:Y:S02]  /*4da0*/  LEA R8, P6, R9, R0, 0x1 ;  /* 0x0000000009087211 */ /* 0x000fe400078c08ff */
[----:B------:R-:W-:Y:S01]  /*4db0*/  PRMT R14, R7, 0x7632, R14 ;  /* 0x00007632070e7816 */ /* 0x000fe2000000000e */
[----:B-1----:R-:W-:Y:S01]  /*4dc0*/  VIADD R13, R11, UR6 ;  /* 0x000000060b0d7c36 */ /* 0x002fe20008000000 */
[----:B------:R-:W-:Y:S01]  /*4dd0*/  LEA.HI.X.SX32 R9, R9, R2, 0x1, P6 ;  /* 0x0000000209097211 */ /* 0x000fe200030f0eff */
[----:B------:R0:W-:Y:S01]  /*4de0*/  @P5 STG.E.U16 desc[UR14][R4.64], R15 ;  /* 0x0000000f04005986 */ /* 0x0001e2000c10150e */
[----:B------:R-:W-:-:S02]  /*4df0*/  LEA R10, P6, R11, R0, 0x1 ;  /* 0x000000000b0a7211 */ /* 0x000fc400078c08ff */
[----:B------:R-:W-:Y:S01]  /*4e00*/  ISETP.LT.AND P5, PT, R3, UR7, !P0 ;  /* 0x0000000703007c0c */ /* 0x000fe2000c7a1270 */
[----:B------:R1:W-:Y:S01]  /*4e10*/  @P4 STG.E.U16 desc[UR14][R8.64], R7 ;  /* 0x0000000708004986 */ /* 0x0003e2000c10150e */
[----:B------:R-:W-:Y:S02]  /*4e20*/  LEA.HI.X.SX32 R11, R11, R2, 0x1, P6 ;  /* 0x000000020b0b7211 */ /* 0x000fe400030f0eff */
[C---:B------:R-:W-:Y:S02]  /*4e30*/  LEA R12, P6, R13.reuse, R0, 0x1 ;  /* 0x000000000d0c7211 */ /* 0x040fe400078c08ff */
[C---:B------:R-:W-:Y:S01]  /*4e40*/  LOP3.LUT R3, R108.reuse, 0x3b, RZ, 0xfc, !PT ;  /* 0x0000003b6c037812 */ /* 0x040fe200078efcff */
[----:B------:R2:W-:Y:S01]  /*4e50*/  @P3 STG.E.U16 desc[UR14][R10.64], R14 ;  /* 0x0000000e0a003986 */ /* 0x0005e2000c10150e */
[C---:B0-----:R-:W-:Y:S01]  /*4e60*/  VIADD R5, R13.reuse, UR6 ;  /* 0x000000060d057c36 */ /* 0x041fe20008000000 */
[----:B------:R-:W-:Y:S02]  /*4e70*/  LEA.HI.X.SX32 R13, R13, R2, 0x1, P6 ;  /* 0x000000020d0d7211 */ /* 0x000fe400030f0eff */
[----:B------:R-:W-:Y:S01]  /*4e80*/  ISETP.LT.AND P4, PT, R3, UR7, !P0 ;  /* 0x0000000703007c0c */ /* 0x000fe2000c781270 */
[C---:B-1----:R-:W-:Y:S01]  /*4e90*/  VIADD R7, R5.reuse, UR6 ;  /* 0x0000000605077c36 */ /* 0x042fe20008000000 */
[----:B------:R-:W-:Y:S01]  /*4ea0*/  LEA R4, P6, R5, R0, 0x1 ;  /* 0x0000000005047211 */ /* 0x000fe200078c08ff */
[----:B---3--:R0:W-:Y:S01]  /*4eb0*/  @P2 STG.E.U16 desc[UR14][R12.64], R20 ;  /* 0x000000140c002986 */ /* 0x0081e2000c10150e */
[----:B------:R-:W-:Y:S01]  /*4ec0*/  LOP3.LUT R3, R108, 0x3c, RZ, 0xfc, !PT ;  /* 0x0000003c6c037812 */ /* 0x000fe200078efcff */
[----:B------:R-:W-:Y:S01]  /*4ed0*/  VIADD R9, R7, UR6 ;  /* 0x0000000607097c36 */ /* 0x000fe20008000000 */
[----:B------:R-:W-:-:S02]  /*4ee0*/  LEA.HI.X.SX32 R5, R5, R2, 0x1, P6 ;  /* 0x0000000205057211 */ /* 0x000fc400030f0eff */
[----:B------:R-:W-:Y:S01]  /*4ef0*/  LEA R6, P6, R7, R0, 0x1 ;  /* 0x0000000007067211 */ /* 0x000fe200078c08ff */
[----:B--2---:R-:W-:Y:S01]  /*4f00*/  VIADD R11, R9, UR6 ;  /* 0x00000006090b7c36 */ /* 0x004fe20008000000 */
[----:B------:R-:W-:Y:S02]  /*4f10*/  ISETP.LT.AND P3, PT, R3, UR7, !P0 ;  /* 0x0000000703007c0c */ /* 0x000fe4000c761270 */
[----:B------:R-:W-:Y:S01]  /*4f20*/  LOP3.LUT R3, R108, 0x3d, RZ, 0xfc, !PT ;  /* 0x0000003d6c037812 */ /* 0x000fe200078efcff */
[----:B------:R-:W-:Y:S01]  /*4f30*/  VIADD R15, R11, UR6 ;  /* 0x000000060b0f7c36 */ /* 0x000fe20008000000 */
[----:B------:R-:W-:Y:S02]  /*4f40*/  LEA.HI.X.SX32 R7, R7, R2, 0x1, P6 ;  /* 0x0000000207077211 */ /* 0x000fe400030f0eff */
[----:B0-----:R-:W-:Y:S01]  /*4f50*/  PRMT R13, R20, 0x7632, R13 ;  /* 0x00007632140d7816 */ /* 0x001fe2000000000d */
[----:B------:R-:W-:Y:S01]  /*4f60*/  VIADD R17, R15, UR6 ;  /* 0x000000060f117c36 */ /* 0x000fe20008000000 */
[----:B------:R-:W-:-:S02]  /*4f70*/  LEA R10, P6, R11, R0, 0x1 ;  /* 0x000000000b0a7211 */ /* 0x000fc400078c08ff */
[----:B------:R-:W-:Y:S01]  /*4f80*/  ISETP.LT.AND P2, PT, R3, UR7, !P0 ;  /* 0x0000000703007c0c */ /* 0x000fe2000c741270 */
[----:B------:R0:W-:Y:S01]  /*4f90*/  @P1 STG.E.U16 desc[UR14][R4.64], R13 ;  /* 0x0000000d04001986 */ /* 0x0001e2000c10150e */
[----:B------:R-:W-:Y:S01]  /*4fa0*/  LEA R8, P1, R9, R0, 0x1 ;  /* 0x0000000009087211 */ /* 0x000fe200078208ff */
[----:B------:R-:W-:Y:S01]  /*4fb0*/  VIADD R19, R17, UR6 ;  /* 0x0000000611137c36 */ /* 0x000fe20008000000 */
[----:B------:R-:W-:Y:S01]  /*4fc0*/  LOP3.LUT R3, R108, 0x3e, RZ, 0xfc, !PT ;  /* 0x0000003e6c037812 */ /* 0x000fe200078efcff */
[----:B------:R1:W-:Y:S01]  /*4fd0*/  @P5 STG.E.U16 desc[UR14][R6.64], R21 ;  /* 0x0000001506005986 */ /* 0x0003e2000c10150e */
[-C--:B------:R-:W-:Y:S02]  /*4fe0*/  LEA.HI.X.SX32 R9, R9, R2.reuse, 0x1, P1 ;  /* 0x0000000209097211 */ /* 0x080fe400008f0eff */
[----:B------:R-:W-:Y:S02]  /*4ff0*/  LEA.HI.X.SX32 R11, R11, R2, 0x1, P6 ;  /* 0x000000020b0b7211 */ /* 0x000fe400030f0eff */
[----:B------:R-:W-:-:S02]  /*5000*/  LEA R12, P6, R15, R0, 0x1 ;  /* 0x000000000f0c7211 */ /* 0x000fc400078c08ff */
[----:B------:R-:W-:Y:S02]  /*5010*/  LOP3.LUT R108, R108, 0x3f, RZ, 0xfc, !PT ;  /* 0x0000003f6c6c7812 */ /* 0x000fe400078efcff */
[----:B0-----:R-:W-:Y:S02]  /*5020*/  LEA R4, P1, R17, R0, 0x1 ;  /* 0x0000000011047211 */ /* 0x001fe400078208ff */
[-C--:B------:R-:W-:Y:S02]  /*5030*/  LEA.HI.X.SX32 R13, R15, R2.reuse, 0x1, P6 ;  /* 0x000000020f0d7211 */ /* 0x080fe400030f0eff */
[----:B------:R-:W-:Y:S02]  /*5040*/  LEA.HI.X.SX32 R5, R17, R2, 0x1, P1 ;  /* 0x0000000211057211 */ /* 0x000fe400008f0eff */
[----:B------:R-:W-:Y:S02]  /*5050*/  ISETP.LT.AND P1, PT, R3, UR7, !P0 ;  /* 0x0000000703007c0c */ /* 0x000fe4000c721270 */
[----:B------:R-:W-:-:S02]  /*5060*/  ISETP.LT.AND P0, PT, R108, UR7, !P0 ;  /* 0x000000076c007c0c */ /* 0x000fc4000c701270 */
[----:B------:R-:W-:Y:S02]  /*5070*/  LEA R14, P6, R19, R0, 0x1 ;  /* 0x00000000130e7211 */ /* 0x000fe400078c08ff */
[----:B------:R-:W-:Y:S02]  /*5080*/  PRMT R0, R21, 0x7632, R0 ;  /* 0x0000763215007816 */ /* 0x000fe40000000000 */
[----:B------:R-:W-:Y:S02]  /*5090*/  LEA.HI.X.SX32 R15, R19, R2, 0x1, P6 ;  /* 0x00000002130f7211 */ /* 0x000fe400030f0eff */
[----:B------:R-:W-:Y:S01]  /*50a0*/  PRMT R2, R22, 0x7632, R2 ;  /* 0x0000763216027816 */ /* 0x000fe20000000002 */
[----:B------:R1:W-:Y:S04]  /*50b0*/  @P4 STG.E.U16 desc[UR14][R8.64], R0 ;  /* 0x0000000008004986 */ /* 0x0003e8000c10150e */
[----:B------:R1:W-:Y:S04]  /*50c0*/  @P3 STG.E.U16 desc[UR14][R10.64], R22 ;  /* 0x000000160a003986 */ /* 0x0003e8000c10150e */
[----:B------:R1:W-:Y:S04]  /*50d0*/  @P2 STG.E.U16 desc[UR14][R12.64], R2 ;  /* 0x000000020c002986 */ /* 0x0003e8000c10150e */
[----:B------:R1:W-:Y:S01]  /*50e0*/  @P1 STG.E.U16 desc[UR14][R4.64], R23 ;  /* 0x0000001704001986 */ /* 0x0003e2000c10150e */
[----:B------:R-:W-:Y:S05]  /*50f0*/  @!P0 EXIT ;  /* 0x000000000000894d */ /* 0x000fea0003800000 */
[----:B-1----:R-:W-:-:S05]  /*5100*/  PRMT R7, R23, 0x7632, R7 ;  /* 0x0000763217077816 */ /* 0x002fca0000000007 */
[----:B------:R-:W-:Y:S01]  /*5110*/  STG.E.U16 desc[UR14][R14.64], R7 ;  /* 0x000000070e007986 */ /* 0x000fe2000c10150e */
[----:B------:R-:W-:Y:S05]  /*5120*/  EXIT ;  /* 0x000000000000794d */ /* 0x000fea0003800000 */
.L_x_2:
[----:B------:R-:W-:-:S00]  /*5130*/  BRA `(.L_x_2) ;  /* 0xfffffffc00fc7947 */ /* 0x000fc0000383ffff */
[----:B------:R-:W-:-:S00]  /*5140*/  NOP ;  /* 0x0000000000007918 */ /* 0x000fc00000000000 */
        /* <DEDUP_REMOVED lines=11> */
.L_x_3:


//--------------------- .nv.shared.matmul_kernel  --------------------------
	.section	.nv.shared.matmul_kernel,"aw",@nobits
	.sectionflags	@""
	.align	16
	.zero		1024


//--------------------- .nv.shared.reserved.0     --------------------------
	.section	.nv.shared.reserved.0,"aw",@nobits
	.weak		__nv_reservedSMEM_offset_0_alias
	.size		__nv_reservedSMEM_offset_0_alias, 0, 0
	.other		__nv_reservedSMEM_offset_0_alias,@"STO_CUDA_RESERVED_SHARED STV_DEFAULT"
__nv_reservedSMEM_offset_0_alias:
	.zero		0


//--------------------- .nv.constant0.matmul_kernel --------------------------
	.section	.nv.constant0.matmul_kernel,"a",@progbits
	.sectionflags	@""
	.align	4
.nv.constant0.matmul_kernel:
	.zero		608


//--------------------- SYMBOLS --------------------------

	.type		.nv.reservedSmem.offset0,@object
	.size		.nv.reservedSmem.offset0,0x4
